//
// Generated by NVIDIA NVVM Compiler
//
// Compiler Build ID: CL-36424714
// Cuda compilation tools, release 13.0, V13.0.88
// Based on NVVM 20.0.0
//

.version 9.0
.target sm_100
.address_size 64

	// .globl	_Z11init_kernelIbEvPT_S0_i

.visible .entry _Z11init_kernelIbEvPT_S0_i(
	.param .u64 .ptr .align 1 _Z11init_kernelIbEvPT_S0_i_param_0,
	.param .u8 _Z11init_kernelIbEvPT_S0_i_param_1,
	.param .u32 _Z11init_kernelIbEvPT_S0_i_param_2
)
{
	.reg .pred 	%p<3>;
	.reg .b16 	%rs<2>;
	.reg .b32 	%r<11>;
	.reg .b64 	%rd<5>;

	ld.param.u64 	%rd2, [_Z11init_kernelIbEvPT_S0_i_param_0];
	ld.param.s8 	%rs1, [_Z11init_kernelIbEvPT_S0_i_param_1];
	ld.param.u32 	%r6, [_Z11init_kernelIbEvPT_S0_i_param_2];
	mov.u32 	%r1, %ntid.x;
	mov.u32 	%r7, %ctaid.x;
	mov.u32 	%r8, %tid.x;
	mad.lo.s32 	%r10, %r1, %r7, %r8;
	setp.ge.u32 	%p1, %r10, %r6;
	@%p1 bra 	$L__BB0_3;
	mov.u32 	%r9, %nctaid.x;
	mul.lo.s32 	%r3, %r1, %r9;
	cvta.to.global.u64 	%rd1, %rd2;
$L__BB0_2:
	cvt.u64.u32 	%rd3, %r10;
	add.s64 	%rd4, %rd1, %rd3;
	st.global.u8 	[%rd4], %rs1;
	add.s32 	%r10, %r10, %r3;
	setp.lt.u32 	%p2, %r10, %r6;
	@%p2 bra 	$L__BB0_2;
$L__BB0_3:
	ret;

}
	// .globl	_Z11init_kernelIiEvPT_S0_i
.visible .entry _Z11init_kernelIiEvPT_S0_i(
	.param .u64 .ptr .align 1 _Z11init_kernelIiEvPT_S0_i_param_0,
	.param .u32 _Z11init_kernelIiEvPT_S0_i_param_1,
	.param .u32 _Z11init_kernelIiEvPT_S0_i_param_2
)
{
	.reg .pred 	%p<3>;
	.reg .b32 	%r<12>;
	.reg .b64 	%rd<5>;

	ld.param.u64 	%rd2, [_Z11init_kernelIiEvPT_S0_i_param_0];
	ld.param.u32 	%r6, [_Z11init_kernelIiEvPT_S0_i_param_1];
	ld.param.u32 	%r7, [_Z11init_kernelIiEvPT_S0_i_param_2];
	mov.u32 	%r1, %ntid.x;
	mov.u32 	%r8, %ctaid.x;
	mov.u32 	%r9, %tid.x;
	mad.lo.s32 	%r11, %r1, %r8, %r9;
	setp.ge.u32 	%p1, %r11, %r7;
	@%p1 bra 	$L__BB1_3;
	mov.u32 	%r10, %nctaid.x;
	mul.lo.s32 	%r3, %r1, %r10;
	cvta.to.global.u64 	%rd1, %rd2;
$L__BB1_2:
	mul.wide.u32 	%rd3, %r11, 4;
	add.s64 	%rd4, %rd1, %rd3;
	st.global.u32 	[%rd4], %r6;
	add.s32 	%r11, %r11, %r3;
	setp.lt.u32 	%p2, %r11, %r7;
	@%p2 bra 	$L__BB1_2;
$L__BB1_3:
	ret;

}
	// .globl	_Z4copyIiEvPT_S1_i
.visible .entry _Z4copyIiEvPT_S1_i(
	.param .u64 .ptr .align 1 _Z4copyIiEvPT_S1_i_param_0,
	.param .u64 .ptr .align 1 _Z4copyIiEvPT_S1_i_param_1,
	.param .u32 _Z4copyIiEvPT_S1_i_param_2
)
{
	.reg .pred 	%p<2>;
	.reg .b32 	%r<7>;
	.reg .b64 	%rd<8>;

	ld.param.u64 	%rd1, [_Z4copyIiEvPT_S1_i_param_0];
	ld.param.u64 	%rd2, [_Z4copyIiEvPT_S1_i_param_1];
	ld.param.u32 	%r2, [_Z4copyIiEvPT_S1_i_param_2];
	mov.u32 	%r3, %ntid.x;
	mov.u32 	%r4, %ctaid.x;
	mov.u32 	%r5, %tid.x;
	mad.lo.s32 	%r1, %r3, %r4, %r5;
	setp.ge.u32 	%p1, %r1, %r2;
	@%p1 bra 	$L__BB2_2;
	cvta.to.global.u64 	%rd3, %rd2;
	cvta.to.global.u64 	%rd4, %rd1;
	mul.wide.u32 	%rd5, %r1, 4;
	add.s64 	%rd6, %rd3, %rd5;
	ld.global.u32 	%r6, [%rd6];
	add.s64 	%rd7, %rd4, %rd5;
	st.global.u32 	[%rd7], %r6;
$L__BB2_2:
	ret;

}
	// .globl	_Z9tc_kerneliPiS_Pyb
.visible .entry _Z9tc_kerneliPiS_Pyb(
	.param .u32 _Z9tc_kerneliPiS_Pyb_param_0,
	.param .u64 .ptr .align 1 _Z9tc_kerneliPiS_Pyb_param_1,
	.param .u64 .ptr .align 1 _Z9tc_kerneliPiS_Pyb_param_2,
	.param .u64 .ptr .align 1 _Z9tc_kerneliPiS_Pyb_param_3,
	.param .u8 _Z9tc_kerneliPiS_Pyb_param_4
)
{
	.reg .pred 	%p<23>;
	.reg .b16 	%rs<2>;
	.reg .b32 	%r<72>;
	.reg .b64 	%rd<31>;

	ld.param.u32 	%r48, [_Z9tc_kerneliPiS_Pyb_param_0];
	ld.param.u64 	%rd9, [_Z9tc_kerneliPiS_Pyb_param_1];
	ld.param.u64 	%rd10, [_Z9tc_kerneliPiS_Pyb_param_2];
	ld.param.u64 	%rd11, [_Z9tc_kerneliPiS_Pyb_param_3];
	ld.param.s8 	%rs1, [_Z9tc_kerneliPiS_Pyb_param_4];
	cvta.to.global.u64 	%rd1, %rd11;
	cvta.to.global.u64 	%rd2, %rd10;
	cvta.to.global.u64 	%rd3, %rd9;
	mov.u32 	%r49, %ntid.x;
	mov.u32 	%r50, %ctaid.x;
	mov.u32 	%r51, %tid.x;
	mad.lo.s32 	%r1, %r49, %r50, %r51;
	setp.ge.u32 	%p1, %r1, %r48;
	mul.wide.u32 	%rd12, %r1, 4;
	add.s64 	%rd4, %rd3, %rd12;
	@%p1 bra 	$L__BB3_13;
	ld.global.u32 	%r55, [%rd4];
	ld.global.u32 	%r54, [%rd4+4];
	setp.ge.s32 	%p2, %r55, %r54;
	@%p2 bra 	$L__BB3_13;
$L__BB3_2:
	mul.wide.s32 	%rd13, %r55, 4;
	add.s64 	%rd14, %rd2, %rd13;
	ld.global.u32 	%r6, [%rd14];
	setp.ge.u32 	%p3, %r1, %r6;
	@%p3 bra 	$L__BB3_12;
	mul.wide.s32 	%rd15, %r6, 4;
	add.s64 	%rd5, %rd3, %rd15;
	ld.global.u32 	%r57, [%rd5];
	ld.global.u32 	%r56, [%rd5+4];
	setp.ge.s32 	%p4, %r57, %r56;
	@%p4 bra 	$L__BB3_12;
$L__BB3_4:
	mul.wide.s32 	%rd16, %r57, 4;
	add.s64 	%rd17, %rd2, %rd16;
	ld.global.u32 	%r11, [%rd17];
	setp.ge.s32 	%p5, %r6, %r11;
	@%p5 bra 	$L__BB3_10;
	mul.wide.s32 	%rd18, %r11, 4;
	add.s64 	%rd6, %rd3, %rd18;
	ld.global.u32 	%r59, [%rd6];
	ld.global.u32 	%r60, [%rd6+4];
	setp.ge.s32 	%p6, %r59, %r60;
	@%p6 bra 	$L__BB3_10;
$L__BB3_6:
	mul.wide.s32 	%rd19, %r59, 4;
	add.s64 	%rd20, %rd2, %rd19;
	ld.global.u32 	%r52, [%rd20];
	setp.ne.s32 	%p7, %r52, %r1;
	@%p7 bra 	$L__BB3_8;
	atom.global.add.u64 	%rd21, [%rd1], 1;
	ld.global.u32 	%r60, [%rd6+4];
$L__BB3_8:
	add.s32 	%r59, %r59, 1;
	setp.lt.s32 	%p8, %r59, %r60;
	@%p8 bra 	$L__BB3_6;
	ld.global.u32 	%r56, [%rd5+4];
$L__BB3_10:
	add.s32 	%r57, %r57, 1;
	setp.lt.s32 	%p9, %r57, %r56;
	@%p9 bra 	$L__BB3_4;
	ld.global.u32 	%r54, [%rd4+4];
$L__BB3_12:
	add.s32 	%r55, %r55, 1;
	setp.lt.s32 	%p10, %r55, %r54;
	@%p10 bra 	$L__BB3_2;
$L__BB3_13:
	setp.ge.u32 	%p11, %r1, %r48;
	setp.eq.s16 	%p12, %rs1, 0;
	or.pred  	%p13, %p11, %p12;
	@%p13 bra 	$L__BB3_26;
	ld.global.u32 	%r64, [%rd4];
	ld.global.u32 	%r63, [%rd4+4];
	setp.ge.s32 	%p14, %r64, %r63;
	@%p14 bra 	$L__BB3_26;
$L__BB3_15:
	mul.wide.s32 	%rd22, %r64, 4;
	add.s64 	%rd23, %rd2, %rd22;
	ld.global.u32 	%r29, [%rd23];
	setp.le.u32 	%p15, %r1, %r29;
	@%p15 bra 	$L__BB3_25;
	mul.wide.s32 	%rd24, %r29, 4;
	add.s64 	%rd7, %rd3, %rd24;
	ld.global.u32 	%r66, [%rd7];
	ld.global.u32 	%r65, [%rd7+4];
	setp.ge.s32 	%p16, %r66, %r65;
	@%p16 bra 	$L__BB3_25;
$L__BB3_17:
	mul.wide.s32 	%rd25, %r66, 4;
	add.s64 	%rd26, %rd2, %rd25;
	ld.global.u32 	%r34, [%rd26];
	setp.le.s32 	%p17, %r29, %r34;
	@%p17 bra 	$L__BB3_23;
	mul.wide.s32 	%rd27, %r34, 4;
	add.s64 	%rd8, %rd3, %rd27;
	ld.global.u32 	%r68, [%rd8];
	ld.global.u32 	%r69, [%rd8+4];
	setp.ge.s32 	%p18, %r68, %r69;
	@%p18 bra 	$L__BB3_23;
$L__BB3_19:
	mul.wide.s32 	%rd28, %r68, 4;
	add.s64 	%rd29, %rd2, %rd28;
	ld.global.u32 	%r53, [%rd29];
	setp.ne.s32 	%p19, %r53, %r1;
	@%p19 bra 	$L__BB3_21;
	atom.global.add.u64 	%rd30, [%rd1], 1;
	ld.global.u32 	%r69, [%rd8+4];
$L__BB3_21:
	add.s32 	%r68, %r68, 1;
	setp.lt.s32 	%p20, %r68, %r69;
	@%p20 bra 	$L__BB3_19;
	ld.global.u32 	%r65, [%rd7+4];
$L__BB3_23:
	add.s32 	%r66, %r66, 1;
	setp.lt.s32 	%p21, %r66, %r65;
	@%p21 bra 	$L__BB3_17;
	ld.global.u32 	%r63, [%rd4+4];
$L__BB3_25:
	add.s32 	%r64, %r64, 1;
	setp.lt.s32 	%p22, %r64, %r63;
	@%p22 bra 	$L__BB3_15;
$L__BB3_26:
	ret;

}
	// .globl	_Z17mark_del_modifiedP10updateInfoiPiS1_PbS1_S1_S2_
.visible .entry _Z17mark_del_modifiedP10updateInfoiPiS1_PbS1_S1_S2_(
	.param .u64 .ptr .align 1 _Z17mark_del_modifiedP10updateInfoiPiS1_PbS1_S1_S2__param_0,
	.param .u32 _Z17mark_del_modifiedP10updateInfoiPiS1_PbS1_S1_S2__param_1,
	.param .u64 .ptr .align 1 _Z17mark_del_modifiedP10updateInfoiPiS1_PbS1_S1_S2__param_2,
	.param .u64 .ptr .align 1 _Z17mark_del_modifiedP10updateInfoiPiS1_PbS1_S1_S2__param_3,
	.param .u64 .ptr .align 1 _Z17mark_del_modifiedP10updateInfoiPiS1_PbS1_S1_S2__param_4,
	.param .u64 .ptr .align 1 _Z17mark_del_modifiedP10updateInfoiPiS1_PbS1_S1_S2__param_5,
	.param .u64 .ptr .align 1 _Z17mark_del_modifiedP10updateInfoiPiS1_PbS1_S1_S2__param_6,
	.param .u64 .ptr .align 1 _Z17mark_del_modifiedP10updateInfoiPiS1_PbS1_S1_S2__param_7
)
{
	.reg .pred 	%p<9>;
	.reg .b16 	%rs<4>;
	.reg .b32 	%r<20>;
	.reg .b64 	%rd<29>;

	ld.param.u64 	%rd4, [_Z17mark_del_modifiedP10updateInfoiPiS1_PbS1_S1_S2__param_0];
	ld.param.u32 	%r12, [_Z17mark_del_modifiedP10updateInfoiPiS1_PbS1_S1_S2__param_1];
	ld.param.u64 	%rd5, [_Z17mark_del_modifiedP10updateInfoiPiS1_PbS1_S1_S2__param_2];
	ld.param.u64 	%rd6, [_Z17mark_del_modifiedP10updateInfoiPiS1_PbS1_S1_S2__param_3];
	ld.param.u64 	%rd7, [_Z17mark_del_modifiedP10updateInfoiPiS1_PbS1_S1_S2__param_4];
	ld.param.u64 	%rd8, [_Z17mark_del_modifiedP10updateInfoiPiS1_PbS1_S1_S2__param_5];
	ld.param.u64 	%rd9, [_Z17mark_del_modifiedP10updateInfoiPiS1_PbS1_S1_S2__param_6];
	ld.param.u64 	%rd10, [_Z17mark_del_modifiedP10updateInfoiPiS1_PbS1_S1_S2__param_7];
	mov.u32 	%r13, %ntid.x;
	mov.u32 	%r14, %ctaid.x;
	mov.u32 	%r15, %tid.x;
	mad.lo.s32 	%r1, %r13, %r14, %r15;
	setp.ge.u32 	%p1, %r1, %r12;
	@%p1 bra 	$L__BB4_12;
	cvta.to.global.u64 	%rd11, %rd4;
	mul.wide.u32 	%rd12, %r1, 12;
	add.s64 	%rd1, %rd11, %rd12;
	ld.global.u8 	%rs1, [%rd1];
	setp.ne.s16 	%p2, %rs1, 100;
	@%p2 bra 	$L__BB4_12;
	ld.global.u32 	%r2, [%rd1+4];
	ld.global.u32 	%r3, [%rd1+8];
	cvta.to.global.u64 	%rd13, %rd5;
	mul.wide.s32 	%rd14, %r2, 4;
	add.s64 	%rd15, %rd13, %rd14;
	ld.global.u32 	%r18, [%rd15];
	ld.global.u32 	%r5, [%rd15+4];
	setp.ge.s32 	%p3, %r18, %r5;
	@%p3 bra 	$L__BB4_7;
	cvta.to.global.u64 	%rd2, %rd6;
	bra.uni 	$L__BB4_5;
$L__BB4_4:
	add.s32 	%r18, %r18, 1;
	setp.ge.s32 	%p5, %r18, %r5;
	@%p5 bra 	$L__BB4_7;
$L__BB4_5:
	mul.wide.s32 	%rd16, %r18, 4;
	add.s64 	%rd17, %rd2, %rd16;
	ld.global.u32 	%r16, [%rd17];
	setp.ne.s32 	%p4, %r16, %r3;
	@%p4 bra 	$L__BB4_4;
	cvt.s64.s32 	%rd26, %r18;
	cvta.to.global.u64 	%rd27, %rd7;
	add.s64 	%rd28, %rd27, %rd26;
	mov.b16 	%rs3, 1;
	st.global.u8 	[%rd28], %rs3;
	bra.uni 	$L__BB4_12;
$L__BB4_7:
	cvta.to.global.u64 	%rd18, %rd8;
	add.s64 	%rd20, %rd18, %rd14;
	ld.global.u32 	%r19, [%rd20];
	ld.global.u32 	%r9, [%rd20+4];
	setp.ge.s32 	%p6, %r19, %r9;
	@%p6 bra 	$L__BB4_12;
	cvta.to.global.u64 	%rd3, %rd9;
	bra.uni 	$L__BB4_10;
$L__BB4_9:
	add.s32 	%r19, %r19, 1;
	setp.ge.s32 	%p8, %r19, %r9;
	@%p8 bra 	$L__BB4_12;
$L__BB4_10:
	mul.wide.s32 	%rd21, %r19, 4;
	add.s64 	%rd22, %rd3, %rd21;
	ld.global.u32 	%r17, [%rd22];
	setp.ne.s32 	%p7, %r17, %r3;
	@%p7 bra 	$L__BB4_9;
	cvt.s64.s32 	%rd23, %r19;
	cvta.to.global.u64 	%rd24, %rd10;
	add.s64 	%rd25, %rd24, %rd23;
	mov.b16 	%rs2, 1;
	st.global.u8 	[%rd25], %rs2;
$L__BB4_12:
	ret;

}
	// .globl	_Z23count_deleted_trianglesP10updateInfoiPyS1_S1_PiS2_PbS2_S2_S3_
.visible .entry _Z23count_deleted_trianglesP10updateInfoiPyS1_S1_PiS2_PbS2_S2_S3_(
	.param .u64 .ptr .align 1 _Z23count_deleted_trianglesP10updateInfoiPyS1_S1_PiS2_PbS2_S2_S3__param_0,
	.param .u32 _Z23count_deleted_trianglesP10updateInfoiPyS1_S1_PiS2_PbS2_S2_S3__param_1,
	.param .u64 .ptr .align 1 _Z23count_deleted_trianglesP10updateInfoiPyS1_S1_PiS2_PbS2_S2_S3__param_2,
	.param .u64 .ptr .align 1 _Z23count_deleted_trianglesP10updateInfoiPyS1_S1_PiS2_PbS2_S2_S3__param_3,
	.param .u64 .ptr .align 1 _Z23count_deleted_trianglesP10updateInfoiPyS1_S1_PiS2_PbS2_S2_S3__param_4,
	.param .u64 .ptr .align 1 _Z23count_deleted_trianglesP10updateInfoiPyS1_S1_PiS2_PbS2_S2_S3__param_5,
	.param .u64 .ptr .align 1 _Z23count_deleted_trianglesP10updateInfoiPyS1_S1_PiS2_PbS2_S2_S3__param_6,
	.param .u64 .ptr .align 1 _Z23count_deleted_trianglesP10updateInfoiPyS1_S1_PiS2_PbS2_S2_S3__param_7,
	.param .u64 .ptr .align 1 _Z23count_deleted_trianglesP10updateInfoiPyS1_S1_PiS2_PbS2_S2_S3__param_8,
	.param .u64 .ptr .align 1 _Z23count_deleted_trianglesP10updateInfoiPyS1_S1_PiS2_PbS2_S2_S3__param_9,
	.param .u64 .ptr .align 1 _Z23count_deleted_trianglesP10updateInfoiPyS1_S1_PiS2_PbS2_S2_S3__param_10
)
{
	.reg .pred 	%p<54>;
	.reg .b16 	%rs<14>;
	.reg .b32 	%r<134>;
	.reg .b64 	%rd<72>;

	ld.param.u32 	%r77, [_Z23count_deleted_trianglesP10updateInfoiPyS1_S1_PiS2_PbS2_S2_S3__param_1];
	ld.param.u64 	%rd24, [_Z23count_deleted_trianglesP10updateInfoiPyS1_S1_PiS2_PbS2_S2_S3__param_2];
	ld.param.u64 	%rd25, [_Z23count_deleted_trianglesP10updateInfoiPyS1_S1_PiS2_PbS2_S2_S3__param_3];
	ld.param.u64 	%rd26, [_Z23count_deleted_trianglesP10updateInfoiPyS1_S1_PiS2_PbS2_S2_S3__param_4];
	ld.param.u64 	%rd27, [_Z23count_deleted_trianglesP10updateInfoiPyS1_S1_PiS2_PbS2_S2_S3__param_5];
	ld.param.u64 	%rd28, [_Z23count_deleted_trianglesP10updateInfoiPyS1_S1_PiS2_PbS2_S2_S3__param_6];
	ld.param.u64 	%rd29, [_Z23count_deleted_trianglesP10updateInfoiPyS1_S1_PiS2_PbS2_S2_S3__param_7];
	ld.param.u64 	%rd30, [_Z23count_deleted_trianglesP10updateInfoiPyS1_S1_PiS2_PbS2_S2_S3__param_8];
	ld.param.u64 	%rd31, [_Z23count_deleted_trianglesP10updateInfoiPyS1_S1_PiS2_PbS2_S2_S3__param_9];
	ld.param.u64 	%rd32, [_Z23count_deleted_trianglesP10updateInfoiPyS1_S1_PiS2_PbS2_S2_S3__param_10];
	cvta.to.global.u64 	%rd1, %rd29;
	cvta.to.global.u64 	%rd2, %rd28;
	cvta.to.global.u64 	%rd3, %rd24;
	cvta.to.global.u64 	%rd4, %rd25;
	cvta.to.global.u64 	%rd5, %rd26;
	cvta.to.global.u64 	%rd6, %rd32;
	cvta.to.global.u64 	%rd7, %rd31;
	cvta.to.global.u64 	%rd8, %rd30;
	cvta.to.global.u64 	%rd9, %rd27;
	mov.u32 	%r78, %ntid.x;
	mov.u32 	%r79, %ctaid.x;
	mov.u32 	%r80, %tid.x;
	mad.lo.s32 	%r1, %r78, %r79, %r80;
	setp.ge.u32 	%p1, %r1, %r77;
	@%p1 bra 	$L__BB5_52;
	ld.param.u64 	%rd71, [_Z23count_deleted_trianglesP10updateInfoiPyS1_S1_PiS2_PbS2_S2_S3__param_0];
	cvta.to.global.u64 	%rd33, %rd71;
	mul.wide.u32 	%rd34, %r1, 12;
	add.s64 	%rd10, %rd33, %rd34;
	ld.global.u8 	%rs1, [%rd10];
	setp.ne.s16 	%p2, %rs1, 100;
	@%p2 bra 	$L__BB5_52;
	ld.global.u32 	%r2, [%rd10+4];
	ld.global.u32 	%r3, [%rd10+8];
	setp.eq.s32 	%p3, %r2, %r3;
	@%p3 bra 	$L__BB5_52;
	mul.wide.s32 	%rd35, %r3, 4;
	add.s64 	%rd11, %rd9, %rd35;
	ld.global.u32 	%r100, [%rd11];
	ld.global.u32 	%r114, [%rd11+4];
	setp.ge.s32 	%p4, %r100, %r114;
	mov.b32 	%r115, 1;
	@%p4 bra 	$L__BB5_28;
	mov.b32 	%r115, 1;
$L__BB5_5:
	mul.wide.s32 	%rd36, %r100, 4;
	add.s64 	%rd37, %rd2, %rd36;
	ld.global.u32 	%r9, [%rd37];
	setp.eq.s32 	%p5, %r9, 2147483647;
	setp.eq.s32 	%p6, %r9, %r2;
	or.pred  	%p7, %p5, %p6;
	setp.eq.s32 	%p8, %r9, %r3;
	or.pred  	%p9, %p8, %p7;
	@%p9 bra 	$L__BB5_27;
	cvt.s64.s32 	%rd38, %r100;
	add.s64 	%rd12, %rd1, %rd38;
	ld.global.u8 	%rs2, [%rd12];
	setp.ne.s16 	%p10, %rs2, 0;
	selp.u32 	%r83, 1, 0, %p10;
	add.s32 	%r112, %r115, %r83;
	mul.wide.s32 	%rd39, %r9, 4;
	add.s64 	%rd13, %rd9, %rd39;
	ld.global.u32 	%r103, [%rd13];
	ld.global.u32 	%r105, [%rd13+4];
	setp.ge.s32 	%p11, %r103, %r105;
	@%p11 bra 	$L__BB5_16;
$L__BB5_7:
	mul.wide.s32 	%rd40, %r103, 4;
	add.s64 	%rd41, %rd2, %rd40;
	ld.global.u32 	%r84, [%rd41];
	setp.ne.s32 	%p12, %r84, %r2;
	@%p12 bra 	$L__BB5_15;
	cvt.s64.s32 	%rd42, %r103;
	add.s64 	%rd14, %rd1, %rd42;
	ld.global.u8 	%rs3, [%rd14];
	setp.ne.s16 	%p13, %rs3, 0;
	selp.u32 	%r85, 1, 0, %p13;
	add.s32 	%r16, %r112, %r85;
	setp.eq.s32 	%p14, %r16, 3;
	@%p14 bra 	$L__BB5_13;
	setp.eq.s32 	%p15, %r16, 2;
	@%p15 bra 	$L__BB5_12;
	setp.ne.s32 	%p16, %r16, 1;
	@%p16 bra 	$L__BB5_14;
	atom.global.add.u64 	%rd45, [%rd3], 1;
	bra.uni 	$L__BB5_14;
$L__BB5_12:
	atom.global.add.u64 	%rd44, [%rd4], 1;
	bra.uni 	$L__BB5_14;
$L__BB5_13:
	atom.global.add.u64 	%rd43, [%rd5], 1;
$L__BB5_14:
	ld.global.u8 	%rs4, [%rd14];
	setp.ne.s16 	%p17, %rs4, 0;
	selp.s32 	%r86, -1, 0, %p17;
	add.s32 	%r112, %r16, %r86;
	ld.global.u32 	%r105, [%rd13+4];
$L__BB5_15:
	add.s32 	%r103, %r103, 1;
	setp.lt.s32 	%p18, %r103, %r105;
	@%p18 bra 	$L__BB5_7;
$L__BB5_16:
	mul.wide.s32 	%rd46, %r9, 4;
	add.s64 	%rd15, %rd8, %rd46;
	ld.global.u32 	%r109, [%rd15];
	ld.global.u32 	%r111, [%rd15+4];
	setp.ge.s32 	%p19, %r109, %r111;
	@%p19 bra 	$L__BB5_26;
$L__BB5_17:
	mul.wide.s32 	%rd47, %r109, 4;
	add.s64 	%rd48, %rd7, %rd47;
	ld.global.u32 	%r87, [%rd48];
	setp.ne.s32 	%p20, %r87, %r2;
	@%p20 bra 	$L__BB5_25;
	cvt.s64.s32 	%rd49, %r109;
	add.s64 	%rd16, %rd6, %rd49;
	ld.global.u8 	%rs5, [%rd16];
	setp.ne.s16 	%p21, %rs5, 0;
	selp.u32 	%r88, 1, 0, %p21;
	add.s32 	%r28, %r112, %r88;
	setp.eq.s32 	%p22, %r28, 3;
	@%p22 bra 	$L__BB5_23;
	setp.eq.s32 	%p23, %r28, 2;
	@%p23 bra 	$L__BB5_22;
	setp.ne.s32 	%p24, %r28, 1;
	@%p24 bra 	$L__BB5_24;
	atom.global.add.u64 	%rd52, [%rd3], 1;
	bra.uni 	$L__BB5_24;
$L__BB5_22:
	atom.global.add.u64 	%rd51, [%rd4], 1;
	bra.uni 	$L__BB5_24;
$L__BB5_23:
	atom.global.add.u64 	%rd50, [%rd5], 1;
$L__BB5_24:
	ld.global.u8 	%rs6, [%rd16];
	setp.ne.s16 	%p25, %rs6, 0;
	selp.s32 	%r89, -1, 0, %p25;
	add.s32 	%r112, %r28, %r89;
	ld.global.u32 	%r111, [%rd15+4];
$L__BB5_25:
	add.s32 	%r109, %r109, 1;
	setp.lt.s32 	%p26, %r109, %r111;
	@%p26 bra 	$L__BB5_17;
$L__BB5_26:
	ld.global.u8 	%rs7, [%rd12];
	setp.ne.s16 	%p27, %rs7, 0;
	selp.s32 	%r90, -1, 0, %p27;
	add.s32 	%r115, %r112, %r90;
	ld.global.u32 	%r114, [%rd11+4];
$L__BB5_27:
	add.s32 	%r100, %r100, 1;
	setp.lt.s32 	%p28, %r100, %r114;
	@%p28 bra 	$L__BB5_5;
$L__BB5_28:
	mul.wide.s32 	%rd53, %r3, 4;
	add.s64 	%rd17, %rd8, %rd53;
	ld.global.u32 	%r118, [%rd17];
	ld.global.u32 	%r132, [%rd17+4];
	setp.ge.s32 	%p29, %r118, %r132;
	@%p29 bra 	$L__BB5_52;
$L__BB5_29:
	mul.wide.s32 	%rd54, %r118, 4;
	add.s64 	%rd55, %rd7, %rd54;
	ld.global.u32 	%r46, [%rd55];
	setp.eq.s32 	%p30, %r46, 2147483647;
	setp.eq.s32 	%p31, %r46, %r2;
	or.pred  	%p32, %p30, %p31;
	setp.eq.s32 	%p33, %r46, %r3;
	or.pred  	%p34, %p33, %p32;
	@%p34 bra 	$L__BB5_51;
	cvt.s64.s32 	%rd56, %r118;
	add.s64 	%rd18, %rd6, %rd56;
	ld.global.u8 	%rs8, [%rd18];
	setp.ne.s16 	%p35, %rs8, 0;
	selp.u32 	%r91, 1, 0, %p35;
	add.s32 	%r130, %r115, %r91;
	mul.wide.s32 	%rd57, %r46, 4;
	add.s64 	%rd19, %rd9, %rd57;
	ld.global.u32 	%r121, [%rd19];
	ld.global.u32 	%r123, [%rd19+4];
	setp.ge.s32 	%p36, %r121, %r123;
	@%p36 bra 	$L__BB5_40;
$L__BB5_31:
	mul.wide.s32 	%rd58, %r121, 4;
	add.s64 	%rd59, %rd2, %rd58;
	ld.global.u32 	%r92, [%rd59];
	setp.ne.s32 	%p37, %r92, %r2;
	@%p37 bra 	$L__BB5_39;
	cvt.s64.s32 	%rd60, %r121;
	add.s64 	%rd20, %rd1, %rd60;
	ld.global.u8 	%rs9, [%rd20];
	setp.ne.s16 	%p38, %rs9, 0;
	selp.u32 	%r93, 1, 0, %p38;
	add.s32 	%r53, %r130, %r93;
	setp.eq.s32 	%p39, %r53, 3;
	@%p39 bra 	$L__BB5_37;
	setp.eq.s32 	%p40, %r53, 2;
	@%p40 bra 	$L__BB5_36;
	setp.ne.s32 	%p41, %r53, 1;
	@%p41 bra 	$L__BB5_38;
	atom.global.add.u64 	%rd63, [%rd3], 1;
	bra.uni 	$L__BB5_38;
$L__BB5_36:
	atom.global.add.u64 	%rd62, [%rd4], 1;
	bra.uni 	$L__BB5_38;
$L__BB5_37:
	atom.global.add.u64 	%rd61, [%rd5], 1;
$L__BB5_38:
	ld.global.u8 	%rs10, [%rd20];
	setp.ne.s16 	%p42, %rs10, 0;
	selp.s32 	%r94, -1, 0, %p42;
	add.s32 	%r130, %r53, %r94;
	ld.global.u32 	%r123, [%rd19+4];
$L__BB5_39:
	add.s32 	%r121, %r121, 1;
	setp.lt.s32 	%p43, %r121, %r123;
	@%p43 bra 	$L__BB5_31;
$L__BB5_40:
	mul.wide.s32 	%rd64, %r46, 4;
	add.s64 	%rd21, %rd8, %rd64;
	ld.global.u32 	%r127, [%rd21];
	ld.global.u32 	%r129, [%rd21+4];
	setp.ge.s32 	%p44, %r127, %r129;
	@%p44 bra 	$L__BB5_50;
$L__BB5_41:
	mul.wide.s32 	%rd65, %r127, 4;
	add.s64 	%rd66, %rd7, %rd65;
	ld.global.u32 	%r95, [%rd66];
	setp.ne.s32 	%p45, %r95, %r2;
	@%p45 bra 	$L__BB5_49;
	cvt.s64.s32 	%rd67, %r127;
	add.s64 	%rd22, %rd6, %rd67;
	ld.global.u8 	%rs11, [%rd22];
	setp.ne.s16 	%p46, %rs11, 0;
	selp.u32 	%r96, 1, 0, %p46;
	add.s32 	%r65, %r130, %r96;
	setp.eq.s32 	%p47, %r65, 3;
	@%p47 bra 	$L__BB5_47;
	setp.eq.s32 	%p48, %r65, 2;
	@%p48 bra 	$L__BB5_46;
	setp.ne.s32 	%p49, %r65, 1;
	@%p49 bra 	$L__BB5_48;
	atom.global.add.u64 	%rd70, [%rd3], 1;
	bra.uni 	$L__BB5_48;
$L__BB5_46:
	atom.global.add.u64 	%rd69, [%rd4], 1;
	bra.uni 	$L__BB5_48;
$L__BB5_47:
	atom.global.add.u64 	%rd68, [%rd5], 1;
$L__BB5_48:
	ld.global.u8 	%rs12, [%rd22];
	setp.ne.s16 	%p50, %rs12, 0;
	selp.s32 	%r97, -1, 0, %p50;
	add.s32 	%r130, %r65, %r97;
	ld.global.u32 	%r129, [%rd21+4];
$L__BB5_49:
	add.s32 	%r127, %r127, 1;
	setp.lt.s32 	%p51, %r127, %r129;
	@%p51 bra 	$L__BB5_41;
$L__BB5_50:
	ld.global.u8 	%rs13, [%rd18];
	setp.ne.s16 	%p52, %rs13, 0;
	selp.s32 	%r98, -1, 0, %p52;
	add.s32 	%r115, %r130, %r98;
	ld.global.u32 	%r132, [%rd17+4];
$L__BB5_51:
	add.s32 	%r118, %r118, 1;
	setp.lt.s32 	%p53, %r118, %r132;
	@%p53 bra 	$L__BB5_29;
$L__BB5_52:
	ret;

}
	// .globl	_Z9del_edgesPiPbiS_S0_i
.visible .entry _Z9del_edgesPiPbiS_S0_i(
	.param .u64 .ptr .align 1 _Z9del_edgesPiPbiS_S0_i_param_0,
	.param .u64 .ptr .align 1 _Z9del_edgesPiPbiS_S0_i_param_1,
	.param .u32 _Z9del_edgesPiPbiS_S0_i_param_2,
	.param .u64 .ptr .align 1 _Z9del_edgesPiPbiS_S0_i_param_3,
	.param .u64 .ptr .align 1 _Z9del_edgesPiPbiS_S0_i_param_4,
	.param .u32 _Z9del_edgesPiPbiS_S0_i_param_5
)
{
	.reg .pred 	%p<7>;
	.reg .b16 	%rs<3>;
	.reg .b32 	%r<17>;
	.reg .b64 	%rd<17>;

	ld.param.u64 	%rd5, [_Z9del_edgesPiPbiS_S0_i_param_0];
	ld.param.u64 	%rd6, [_Z9del_edgesPiPbiS_S0_i_param_1];
	ld.param.u32 	%r7, [_Z9del_edgesPiPbiS_S0_i_param_2];
	ld.param.u64 	%rd7, [_Z9del_edgesPiPbiS_S0_i_param_3];
	ld.param.u64 	%rd8, [_Z9del_edgesPiPbiS_S0_i_param_4];
	ld.param.u32 	%r8, [_Z9del_edgesPiPbiS_S0_i_param_5];
	mov.u32 	%r9, %ntid.x;
	mov.u32 	%r10, %ctaid.x;
	mov.u32 	%r11, %tid.x;
	mad.lo.s32 	%r16, %r9, %r10, %r11;
	mov.u32 	%r12, %nctaid.x;
	mul.lo.s32 	%r2, %r9, %r12;
	setp.ge.u32 	%p1, %r16, %r7;
	@%p1 bra 	$L__BB6_5;
	cvta.to.global.u64 	%rd1, %rd6;
	cvta.to.global.u64 	%rd2, %rd5;
	mov.u32 	%r15, %r16;
$L__BB6_2:
	cvt.u64.u32 	%rd9, %r15;
	add.s64 	%rd10, %rd1, %rd9;
	ld.global.u8 	%rs1, [%rd10];
	setp.eq.s16 	%p2, %rs1, 0;
	@%p2 bra 	$L__BB6_4;
	mul.wide.u32 	%rd11, %r15, 4;
	add.s64 	%rd12, %rd2, %rd11;
	mov.b32 	%r13, 2147483647;
	st.global.u32 	[%rd12], %r13;
$L__BB6_4:
	add.s32 	%r15, %r15, %r2;
	setp.lt.u32 	%p3, %r15, %r7;
	@%p3 bra 	$L__BB6_2;
$L__BB6_5:
	setp.ge.u32 	%p4, %r16, %r8;
	@%p4 bra 	$L__BB6_10;
	cvta.to.global.u64 	%rd3, %rd8;
	cvta.to.global.u64 	%rd4, %rd7;
$L__BB6_7:
	cvt.u64.u32 	%rd13, %r16;
	add.s64 	%rd14, %rd3, %rd13;
	ld.global.u8 	%rs2, [%rd14];
	setp.eq.s16 	%p5, %rs2, 0;
	@%p5 bra 	$L__BB6_9;
	mul.wide.u32 	%rd15, %r16, 4;
	add.s64 	%rd16, %rd4, %rd15;
	mov.b32 	%r14, 2147483647;
	st.global.u32 	[%rd16], %r14;
$L__BB6_9:
	add.s32 	%r16, %r16, %r2;
	setp.lt.u32 	%p6, %r16, %r8;
	@%p6 bra 	$L__BB6_7;
$L__BB6_10:
	ret;

}
	// .globl	_Z13add_edges_csrP10updateInfoiPiS1_PbS1_
.visible .entry _Z13add_edges_csrP10updateInfoiPiS1_PbS1_(
	.param .u64 .ptr .align 1 _Z13add_edges_csrP10updateInfoiPiS1_PbS1__param_0,
	.param .u32 _Z13add_edges_csrP10updateInfoiPiS1_PbS1__param_1,
	.param .u64 .ptr .align 1 _Z13add_edges_csrP10updateInfoiPiS1_PbS1__param_2,
	.param .u64 .ptr .align 1 _Z13add_edges_csrP10updateInfoiPiS1_PbS1__param_3,
	.param .u64 .ptr .align 1 _Z13add_edges_csrP10updateInfoiPiS1_PbS1__param_4,
	.param .u64 .ptr .align 1 _Z13add_edges_csrP10updateInfoiPiS1_PbS1__param_5
)
{
	.reg .pred 	%p<8>;
	.reg .b16 	%rs<4>;
	.reg .b32 	%r<29>;
	.reg .b64 	%rd<21>;

	ld.param.u64 	%rd5, [_Z13add_edges_csrP10updateInfoiPiS1_PbS1__param_0];
	ld.param.u32 	%r15, [_Z13add_edges_csrP10updateInfoiPiS1_PbS1__param_1];
	ld.param.u64 	%rd6, [_Z13add_edges_csrP10updateInfoiPiS1_PbS1__param_2];
	ld.param.u64 	%rd7, [_Z13add_edges_csrP10updateInfoiPiS1_PbS1__param_3];
	ld.param.u64 	%rd8, [_Z13add_edges_csrP10updateInfoiPiS1_PbS1__param_4];
	ld.param.u64 	%rd9, [_Z13add_edges_csrP10updateInfoiPiS1_PbS1__param_5];
	mov.u32 	%r16, %ntid.x;
	mov.u32 	%r17, %ctaid.x;
	mov.u32 	%r18, %tid.x;
	mad.lo.s32 	%r1, %r16, %r17, %r18;
	setp.ge.u32 	%p1, %r1, %r15;
	@%p1 bra 	$L__BB7_10;
	cvta.to.global.u64 	%rd10, %rd5;
	mul.wide.u32 	%rd11, %r1, 12;
	add.s64 	%rd1, %rd10, %rd11;
	ld.global.u8 	%rs1, [%rd1];
	setp.ne.s16 	%p2, %rs1, 97;
	@%p2 bra 	$L__BB7_10;
	ld.global.u32 	%r2, [%rd1+4];
	cvta.to.global.u64 	%rd12, %rd6;
	mul.wide.s32 	%rd13, %r2, 4;
	add.s64 	%rd2, %rd12, %rd13;
	ld.global.u32 	%r24, [%rd2];
	ld.global.u32 	%r26, [%rd2+4];
	setp.ge.s32 	%p3, %r24, %r26;
	mov.b32 	%r28, 0;
	@%p3 bra 	$L__BB7_8;
	ld.global.u32 	%r5, [%rd1+8];
	cvta.to.global.u64 	%rd3, %rd7;
	mov.b32 	%r28, 0;
$L__BB7_4:
	mul.wide.s32 	%rd14, %r24, 4;
	add.s64 	%rd4, %rd3, %rd14;
	ld.global.u32 	%r21, [%rd4];
	setp.ne.s32 	%p4, %r21, 2147483647;
	@%p4 bra 	$L__BB7_7;
	atom.relaxed.global.cas.b32 	%r28, [%rd4], 2147483647, %r5;
	setp.eq.s32 	%p5, %r28, 2147483647;
	@%p5 bra 	$L__BB7_11;
	ld.global.u32 	%r26, [%rd2+4];
$L__BB7_7:
	add.s32 	%r24, %r24, 1;
	setp.lt.s32 	%p6, %r24, %r26;
	@%p6 bra 	$L__BB7_4;
$L__BB7_8:
	setp.eq.s32 	%p7, %r28, 2147483647;
	@%p7 bra 	$L__BB7_10;
	cvta.to.global.u64 	%rd18, %rd9;
	add.s64 	%rd20, %rd18, %rd13;
	atom.global.add.u32 	%r22, [%rd20+4], 1;
$L__BB7_10:
	ret;
$L__BB7_11:
	cvt.s64.s32 	%rd15, %r24;
	mov.b16 	%rs2, 120;
	st.global.u8 	[%rd1], %rs2;
	cvta.to.global.u64 	%rd16, %rd8;
	add.s64 	%rd17, %rd16, %rd15;
	mov.b16 	%rs3, 1;
	st.global.u8 	[%rd17], %rs3;
	bra.uni 	$L__BB7_8;

}
	// .globl	_Z20add_diff_edge_countsiPiS_S_
.visible .entry _Z20add_diff_edge_countsiPiS_S_(
	.param .u32 _Z20add_diff_edge_countsiPiS_S__param_0,
	.param .u64 .ptr .align 1 _Z20add_diff_edge_countsiPiS_S__param_1,
	.param .u64 .ptr .align 1 _Z20add_diff_edge_countsiPiS_S__param_2,
	.param .u64 .ptr .align 1 _Z20add_diff_edge_countsiPiS_S__param_3
)
{
	.reg .pred 	%p<5>;
	.reg .b32 	%r<19>;
	.reg .b64 	%rd<13>;

	ld.param.u32 	%r9, [_Z20add_diff_edge_countsiPiS_S__param_0];
	ld.param.u64 	%rd4, [_Z20add_diff_edge_countsiPiS_S__param_1];
	ld.param.u64 	%rd5, [_Z20add_diff_edge_countsiPiS_S__param_2];
	ld.param.u64 	%rd6, [_Z20add_diff_edge_countsiPiS_S__param_3];
	mov.u32 	%r10, %ntid.x;
	mov.u32 	%r11, %ctaid.x;
	mov.u32 	%r12, %tid.x;
	mad.lo.s32 	%r1, %r10, %r11, %r12;
	setp.ge.u32 	%p1, %r1, %r9;
	@%p1 bra 	$L__BB8_6;
	cvta.to.global.u64 	%rd7, %rd4;
	mul.wide.u32 	%rd8, %r1, 4;
	add.s64 	%rd1, %rd7, %rd8;
	ld.global.u32 	%r17, [%rd1];
	ld.global.u32 	%r18, [%rd1+4];
	setp.ge.s32 	%p2, %r17, %r18;
	@%p2 bra 	$L__BB8_6;
	cvta.to.global.u64 	%rd9, %rd6;
	add.s64 	%rd2, %rd9, %rd8;
	cvta.to.global.u64 	%rd3, %rd5;
$L__BB8_3:
	mul.wide.s32 	%rd11, %r17, 4;
	add.s64 	%rd12, %rd3, %rd11;
	ld.global.u32 	%r13, [%rd12];
	setp.eq.s32 	%p3, %r13, 2147483647;
	@%p3 bra 	$L__BB8_5;
	ld.global.u32 	%r14, [%rd2+4];
	add.s32 	%r15, %r14, 1;
	st.global.u32 	[%rd2+4], %r15;
	ld.global.u32 	%r18, [%rd1+4];
$L__BB8_5:
	add.s32 	%r17, %r17, 1;
	setp.lt.s32 	%p4, %r17, %r18;
	@%p4 bra 	$L__BB8_3;
$L__BB8_6:
	ret;

}
	// .globl	_Z10prefix_sumiiPiS_
.visible .entry _Z10prefix_sumiiPiS_(
	.param .u32 _Z10prefix_sumiiPiS__param_0,
	.param .u32 _Z10prefix_sumiiPiS__param_1,
	.param .u64 .ptr .align 1 _Z10prefix_sumiiPiS__param_2,
	.param .u64 .ptr .align 1 _Z10prefix_sumiiPiS__param_3
)
{
	.reg .pred 	%p<4>;
	.reg .b32 	%r<11>;
	.reg .b64 	%rd<9>;

	ld.param.u32 	%r3, [_Z10prefix_sumiiPiS__param_0];
	ld.param.u32 	%r2, [_Z10prefix_sumiiPiS__param_1];
	ld.param.u64 	%rd1, [_Z10prefix_sumiiPiS__param_2];
	ld.param.u64 	%rd2, [_Z10prefix_sumiiPiS__param_3];
	mov.u32 	%r4, %ntid.x;
	mov.u32 	%r5, %ctaid.x;
	mov.u32 	%r6, %tid.x;
	mad.lo.s32 	%r1, %r4, %r5, %r6;
	setp.gt.u32 	%p1, %r1, %r3;
	setp.lt.u32 	%p2, %r1, %r2;
	or.pred  	%p3, %p1, %p2;
	@%p3 bra 	$L__BB9_2;
	cvta.to.global.u64 	%rd3, %rd2;
	cvta.to.global.u64 	%rd4, %rd1;
	sub.s32 	%r7, %r1, %r2;
	mul.wide.u32 	%rd5, %r7, 4;
	add.s64 	%rd6, %rd3, %rd5;
	ld.global.u32 	%r8, [%rd6];
	mul.wide.u32 	%rd7, %r1, 4;
	add.s64 	%rd8, %rd4, %rd7;
	ld.global.u32 	%r9, [%rd8];
	add.s32 	%r10, %r9, %r8;
	st.global.u32 	[%rd8], %r10;
$L__BB9_2:
	ret;

}
	// .globl	_Z18copy_edges_diffcsriPiS_S_S_
.visible .entry _Z18copy_edges_diffcsriPiS_S_S_(
	.param .u32 _Z18copy_edges_diffcsriPiS_S_S__param_0,
	.param .u64 .ptr .align 1 _Z18copy_edges_diffcsriPiS_S_S__param_1,
	.param .u64 .ptr .align 1 _Z18copy_edges_diffcsriPiS_S_S__param_2,
	.param .u64 .ptr .align 1 _Z18copy_edges_diffcsriPiS_S_S__param_3,
	.param .u64 .ptr .align 1 _Z18copy_edges_diffcsriPiS_S_S__param_4
)
{
	.reg .pred 	%p<5>;
	.reg .b32 	%r<23>;
	.reg .b64 	%rd<16>;

	ld.param.u32 	%r14, [_Z18copy_edges_diffcsriPiS_S_S__param_0];
	ld.param.u64 	%rd5, [_Z18copy_edges_diffcsriPiS_S_S__param_1];
	ld.param.u64 	%rd6, [_Z18copy_edges_diffcsriPiS_S_S__param_2];
	ld.param.u64 	%rd7, [_Z18copy_edges_diffcsriPiS_S_S__param_3];
	ld.param.u64 	%rd8, [_Z18copy_edges_diffcsriPiS_S_S__param_4];
	mov.u32 	%r15, %ntid.x;
	mov.u32 	%r16, %ctaid.x;
	mov.u32 	%r17, %tid.x;
	mad.lo.s32 	%r1, %r15, %r16, %r17;
	setp.ge.u32 	%p1, %r1, %r14;
	@%p1 bra 	$L__BB10_6;
	cvta.to.global.u64 	%rd9, %rd5;
	cvta.to.global.u64 	%rd10, %rd7;
	mul.wide.u32 	%rd11, %r1, 4;
	add.s64 	%rd1, %rd10, %rd11;
	add.s64 	%rd2, %rd9, %rd11;
	ld.global.u32 	%r19, [%rd2];
	ld.global.u32 	%r21, [%rd2+4];
	setp.ge.s32 	%p2, %r19, %r21;
	@%p2 bra 	$L__BB10_6;
	ld.global.u32 	%r22, [%rd1];
	cvta.to.global.u64 	%rd3, %rd6;
	cvta.to.global.u64 	%rd4, %rd8;
$L__BB10_3:
	mul.wide.s32 	%rd12, %r19, 4;
	add.s64 	%rd13, %rd3, %rd12;
	ld.global.u32 	%r8, [%rd13];
	setp.eq.s32 	%p3, %r8, 2147483647;
	@%p3 bra 	$L__BB10_5;
	mul.wide.s32 	%rd14, %r22, 4;
	add.s64 	%rd15, %rd4, %rd14;
	st.global.u32 	[%rd15], %r8;
	add.s32 	%r22, %r22, 1;
	ld.global.u32 	%r21, [%rd2+4];
$L__BB10_5:
	add.s32 	%r19, %r19, 1;
	setp.lt.s32 	%p4, %r19, %r21;
	@%p4 bra 	$L__BB10_3;
$L__BB10_6:
	ret;

}
	// .globl	_Z17add_edges_diffcsrP10updateInfoiPiS1_Pb
.visible .entry _Z17add_edges_diffcsrP10updateInfoiPiS1_Pb(
	.param .u64 .ptr .align 1 _Z17add_edges_diffcsrP10updateInfoiPiS1_Pb_param_0,
	.param .u32 _Z17add_edges_diffcsrP10updateInfoiPiS1_Pb_param_1,
	.param .u64 .ptr .align 1 _Z17add_edges_diffcsrP10updateInfoiPiS1_Pb_param_2,
	.param .u64 .ptr .align 1 _Z17add_edges_diffcsrP10updateInfoiPiS1_Pb_param_3,
	.param .u64 .ptr .align 1 _Z17add_edges_diffcsrP10updateInfoiPiS1_Pb_param_4
)
{
	.reg .pred 	%p<7>;
	.reg .b16 	%rs<4>;
	.reg .b32 	%r<20>;
	.reg .b64 	%rd<17>;

	ld.param.u64 	%rd5, [_Z17add_edges_diffcsrP10updateInfoiPiS1_Pb_param_0];
	ld.param.u32 	%r10, [_Z17add_edges_diffcsrP10updateInfoiPiS1_Pb_param_1];
	ld.param.u64 	%rd6, [_Z17add_edges_diffcsrP10updateInfoiPiS1_Pb_param_2];
	ld.param.u64 	%rd7, [_Z17add_edges_diffcsrP10updateInfoiPiS1_Pb_param_3];
	ld.param.u64 	%rd8, [_Z17add_edges_diffcsrP10updateInfoiPiS1_Pb_param_4];
	mov.u32 	%r11, %ntid.x;
	mov.u32 	%r12, %ctaid.x;
	mov.u32 	%r13, %tid.x;
	mad.lo.s32 	%r1, %r11, %r12, %r13;
	setp.ge.u32 	%p1, %r1, %r10;
	@%p1 bra 	$L__BB11_8;
	cvta.to.global.u64 	%rd9, %rd5;
	mul.wide.u32 	%rd10, %r1, 12;
	add.s64 	%rd1, %rd9, %rd10;
	ld.global.u8 	%rs1, [%rd1];
	setp.ne.s16 	%p2, %rs1, 97;
	@%p2 bra 	$L__BB11_8;
	ld.global.u32 	%r14, [%rd1+4];
	cvta.to.global.u64 	%rd11, %rd6;
	mul.wide.s32 	%rd12, %r14, 4;
	add.s64 	%rd2, %rd11, %rd12;
	ld.global.u32 	%r18, [%rd2];
	ld.global.u32 	%r19, [%rd2+4];
	setp.ge.s32 	%p3, %r18, %r19;
	@%p3 bra 	$L__BB11_8;
	ld.global.u32 	%r4, [%rd1+8];
	cvta.to.global.u64 	%rd3, %rd7;
$L__BB11_4:
	mul.wide.s32 	%rd13, %r18, 4;
	add.s64 	%rd4, %rd3, %rd13;
	ld.global.u32 	%r15, [%rd4];
	setp.ne.s32 	%p4, %r15, 2147483647;
	@%p4 bra 	$L__BB11_7;
	atom.relaxed.global.cas.b32 	%r16, [%rd4], 2147483647, %r4;
	setp.eq.s32 	%p5, %r16, 2147483647;
	@%p5 bra 	$L__BB11_9;
	ld.global.u32 	%r19, [%rd2+4];
$L__BB11_7:
	add.s32 	%r18, %r18, 1;
	setp.lt.s32 	%p6, %r18, %r19;
	@%p6 bra 	$L__BB11_4;
$L__BB11_8:
	ret;
$L__BB11_9:
	cvt.s64.s32 	%rd14, %r18;
	mov.b16 	%rs2, 121;
	st.global.u8 	[%rd1], %rs2;
	cvta.to.global.u64 	%rd15, %rd8;
	add.s64 	%rd16, %rd15, %rd14;
	mov.b16 	%rs3, 1;
	st.global.u8 	[%rd16], %rs3;
	bra.uni 	$L__BB11_8;

}
	// .globl	_Z21count_added_trianglesP10updateInfoiPyS1_S1_PiS2_PbS2_S2_S3_
.visible .entry _Z21count_added_trianglesP10updateInfoiPyS1_S1_PiS2_PbS2_S2_S3_(
	.param .u64 .ptr .align 1 _Z21count_added_trianglesP10updateInfoiPyS1_S1_PiS2_PbS2_S2_S3__param_0,
	.param .u32 _Z21count_added_trianglesP10updateInfoiPyS1_S1_PiS2_PbS2_S2_S3__param_1,
	.param .u64 .ptr .align 1 _Z21count_added_trianglesP10updateInfoiPyS1_S1_PiS2_PbS2_S2_S3__param_2,
	.param .u64 .ptr .align 1 _Z21count_added_trianglesP10updateInfoiPyS1_S1_PiS2_PbS2_S2_S3__param_3,
	.param .u64 .ptr .align 1 _Z21count_added_trianglesP10updateInfoiPyS1_S1_PiS2_PbS2_S2_S3__param_4,
	.param .u64 .ptr .align 1 _Z21count_added_trianglesP10updateInfoiPyS1_S1_PiS2_PbS2_S2_S3__param_5,
	.param .u64 .ptr .align 1 _Z21count_added_trianglesP10updateInfoiPyS1_S1_PiS2_PbS2_S2_S3__param_6,
	.param .u64 .ptr .align 1 _Z21count_added_trianglesP10updateInfoiPyS1_S1_PiS2_PbS2_S2_S3__param_7,
	.param .u64 .ptr .align 1 _Z21count_added_trianglesP10updateInfoiPyS1_S1_PiS2_PbS2_S2_S3__param_8,
	.param .u64 .ptr .align 1 _Z21count_added_trianglesP10updateInfoiPyS1_S1_PiS2_PbS2_S2_S3__param_9,
	.param .u64 .ptr .align 1 _Z21count_added_trianglesP10updateInfoiPyS1_S1_PiS2_PbS2_S2_S3__param_10
)
{
	.reg .pred 	%p<54>;
	.reg .b16 	%rs<14>;
	.reg .b32 	%r<134>;
	.reg .b64 	%rd<72>;

	ld.param.u32 	%r77, [_Z21count_added_trianglesP10updateInfoiPyS1_S1_PiS2_PbS2_S2_S3__param_1];
	ld.param.u64 	%rd24, [_Z21count_added_trianglesP10updateInfoiPyS1_S1_PiS2_PbS2_S2_S3__param_2];
	ld.param.u64 	%rd25, [_Z21count_added_trianglesP10updateInfoiPyS1_S1_PiS2_PbS2_S2_S3__param_3];
	ld.param.u64 	%rd26, [_Z21count_added_trianglesP10updateInfoiPyS1_S1_PiS2_PbS2_S2_S3__param_4];
	ld.param.u64 	%rd27, [_Z21count_added_trianglesP10updateInfoiPyS1_S1_PiS2_PbS2_S2_S3__param_5];
	ld.param.u64 	%rd28, [_Z21count_added_trianglesP10updateInfoiPyS1_S1_PiS2_PbS2_S2_S3__param_6];
	ld.param.u64 	%rd29, [_Z21count_added_trianglesP10updateInfoiPyS1_S1_PiS2_PbS2_S2_S3__param_7];
	ld.param.u64 	%rd30, [_Z21count_added_trianglesP10updateInfoiPyS1_S1_PiS2_PbS2_S2_S3__param_8];
	ld.param.u64 	%rd31, [_Z21count_added_trianglesP10updateInfoiPyS1_S1_PiS2_PbS2_S2_S3__param_9];
	ld.param.u64 	%rd32, [_Z21count_added_trianglesP10updateInfoiPyS1_S1_PiS2_PbS2_S2_S3__param_10];
	cvta.to.global.u64 	%rd1, %rd29;
	cvta.to.global.u64 	%rd2, %rd28;
	cvta.to.global.u64 	%rd3, %rd24;
	cvta.to.global.u64 	%rd4, %rd25;
	cvta.to.global.u64 	%rd5, %rd26;
	cvta.to.global.u64 	%rd6, %rd32;
	cvta.to.global.u64 	%rd7, %rd31;
	cvta.to.global.u64 	%rd8, %rd30;
	cvta.to.global.u64 	%rd9, %rd27;
	mov.u32 	%r78, %ntid.x;
	mov.u32 	%r79, %ctaid.x;
	mov.u32 	%r80, %tid.x;
	mad.lo.s32 	%r1, %r78, %r79, %r80;
	setp.ge.u32 	%p1, %r1, %r77;
	@%p1 bra 	$L__BB12_52;
	ld.param.u64 	%rd71, [_Z21count_added_trianglesP10updateInfoiPyS1_S1_PiS2_PbS2_S2_S3__param_0];
	cvta.to.global.u64 	%rd33, %rd71;
	mul.wide.u32 	%rd34, %r1, 12;
	add.s64 	%rd10, %rd33, %rd34;
	ld.global.u8 	%rs1, [%rd10];
	setp.eq.s16 	%p2, %rs1, 100;
	@%p2 bra 	$L__BB12_52;
	ld.global.u32 	%r2, [%rd10+4];
	ld.global.u32 	%r3, [%rd10+8];
	setp.eq.s32 	%p3, %r2, %r3;
	@%p3 bra 	$L__BB12_52;
	mul.wide.s32 	%rd35, %r3, 4;
	add.s64 	%rd11, %rd9, %rd35;
	ld.global.u32 	%r100, [%rd11];
	ld.global.u32 	%r114, [%rd11+4];
	setp.ge.s32 	%p4, %r100, %r114;
	mov.b32 	%r115, 1;
	@%p4 bra 	$L__BB12_28;
	mov.b32 	%r115, 1;
$L__BB12_5:
	mul.wide.s32 	%rd36, %r100, 4;
	add.s64 	%rd37, %rd2, %rd36;
	ld.global.u32 	%r9, [%rd37];
	setp.eq.s32 	%p5, %r9, 2147483647;
	setp.eq.s32 	%p6, %r9, %r2;
	or.pred  	%p7, %p5, %p6;
	setp.eq.s32 	%p8, %r9, %r3;
	or.pred  	%p9, %p8, %p7;
	@%p9 bra 	$L__BB12_27;
	cvt.s64.s32 	%rd38, %r100;
	add.s64 	%rd12, %rd1, %rd38;
	ld.global.u8 	%rs2, [%rd12];
	setp.ne.s16 	%p10, %rs2, 0;
	selp.u32 	%r83, 1, 0, %p10;
	add.s32 	%r112, %r115, %r83;
	mul.wide.s32 	%rd39, %r9, 4;
	add.s64 	%rd13, %rd9, %rd39;
	ld.global.u32 	%r103, [%rd13];
	ld.global.u32 	%r105, [%rd13+4];
	setp.ge.s32 	%p11, %r103, %r105;
	@%p11 bra 	$L__BB12_16;
$L__BB12_7:
	mul.wide.s32 	%rd40, %r103, 4;
	add.s64 	%rd41, %rd2, %rd40;
	ld.global.u32 	%r84, [%rd41];
	setp.ne.s32 	%p12, %r84, %r2;
	@%p12 bra 	$L__BB12_15;
	cvt.s64.s32 	%rd42, %r103;
	add.s64 	%rd14, %rd1, %rd42;
	ld.global.u8 	%rs3, [%rd14];
	setp.ne.s16 	%p13, %rs3, 0;
	selp.u32 	%r85, 1, 0, %p13;
	add.s32 	%r16, %r112, %r85;
	setp.eq.s32 	%p14, %r16, 3;
	@%p14 bra 	$L__BB12_13;
	setp.eq.s32 	%p15, %r16, 2;
	@%p15 bra 	$L__BB12_12;
	setp.ne.s32 	%p16, %r16, 1;
	@%p16 bra 	$L__BB12_14;
	atom.global.add.u64 	%rd45, [%rd3], 1;
	bra.uni 	$L__BB12_14;
$L__BB12_12:
	atom.global.add.u64 	%rd44, [%rd4], 1;
	bra.uni 	$L__BB12_14;
$L__BB12_13:
	atom.global.add.u64 	%rd43, [%rd5], 1;
$L__BB12_14:
	ld.global.u8 	%rs4, [%rd14];
	setp.ne.s16 	%p17, %rs4, 0;
	selp.s32 	%r86, -1, 0, %p17;
	add.s32 	%r112, %r16, %r86;
	ld.global.u32 	%r105, [%rd13+4];
$L__BB12_15:
	add.s32 	%r103, %r103, 1;
	setp.lt.s32 	%p18, %r103, %r105;
	@%p18 bra 	$L__BB12_7;
$L__BB12_16:
	mul.wide.s32 	%rd46, %r9, 4;
	add.s64 	%rd15, %rd8, %rd46;
	ld.global.u32 	%r109, [%rd15];
	ld.global.u32 	%r111, [%rd15+4];
	setp.ge.s32 	%p19, %r109, %r111;
	@%p19 bra 	$L__BB12_26;
$L__BB12_17:
	mul.wide.s32 	%rd47, %r109, 4;
	add.s64 	%rd48, %rd7, %rd47;
	ld.global.u32 	%r87, [%rd48];
	setp.ne.s32 	%p20, %r87, %r2;
	@%p20 bra 	$L__BB12_25;
	cvt.s64.s32 	%rd49, %r109;
	add.s64 	%rd16, %rd6, %rd49;
	ld.global.u8 	%rs5, [%rd16];
	setp.ne.s16 	%p21, %rs5, 0;
	selp.u32 	%r88, 1, 0, %p21;
	add.s32 	%r28, %r112, %r88;
	setp.eq.s32 	%p22, %r28, 3;
	@%p22 bra 	$L__BB12_23;
	setp.eq.s32 	%p23, %r28, 2;
	@%p23 bra 	$L__BB12_22;
	setp.ne.s32 	%p24, %r28, 1;
	@%p24 bra 	$L__BB12_24;
	atom.global.add.u64 	%rd52, [%rd3], 1;
	bra.uni 	$L__BB12_24;
$L__BB12_22:
	atom.global.add.u64 	%rd51, [%rd4], 1;
	bra.uni 	$L__BB12_24;
$L__BB12_23:
	atom.global.add.u64 	%rd50, [%rd5], 1;
$L__BB12_24:
	ld.global.u8 	%rs6, [%rd16];
	setp.ne.s16 	%p25, %rs6, 0;
	selp.s32 	%r89, -1, 0, %p25;
	add.s32 	%r112, %r28, %r89;
	ld.global.u32 	%r111, [%rd15+4];
$L__BB12_25:
	add.s32 	%r109, %r109, 1;
	setp.lt.s32 	%p26, %r109, %r111;
	@%p26 bra 	$L__BB12_17;
$L__BB12_26:
	ld.global.u8 	%rs7, [%rd12];
	setp.ne.s16 	%p27, %rs7, 0;
	selp.s32 	%r90, -1, 0, %p27;
	add.s32 	%r115, %r112, %r90;
	ld.global.u32 	%r114, [%rd11+4];
$L__BB12_27:
	add.s32 	%r100, %r100, 1;
	setp.lt.s32 	%p28, %r100, %r114;
	@%p28 bra 	$L__BB12_5;
$L__BB12_28:
	mul.wide.s32 	%rd53, %r3, 4;
	add.s64 	%rd17, %rd8, %rd53;
	ld.global.u32 	%r118, [%rd17];
	ld.global.u32 	%r132, [%rd17+4];
	setp.ge.s32 	%p29, %r118, %r132;
	@%p29 bra 	$L__BB12_52;
$L__BB12_29:
	mul.wide.s32 	%rd54, %r118, 4;
	add.s64 	%rd55, %rd7, %rd54;
	ld.global.u32 	%r46, [%rd55];
	setp.eq.s32 	%p30, %r46, 2147483647;
	setp.eq.s32 	%p31, %r46, %r2;
	or.pred  	%p32, %p30, %p31;
	setp.eq.s32 	%p33, %r46, %r3;
	or.pred  	%p34, %p33, %p32;
	@%p34 bra 	$L__BB12_51;
	cvt.s64.s32 	%rd56, %r118;
	add.s64 	%rd18, %rd6, %rd56;
	ld.global.u8 	%rs8, [%rd18];
	setp.ne.s16 	%p35, %rs8, 0;
	selp.u32 	%r91, 1, 0, %p35;
	add.s32 	%r130, %r115, %r91;
	mul.wide.s32 	%rd57, %r46, 4;
	add.s64 	%rd19, %rd9, %rd57;
	ld.global.u32 	%r121, [%rd19];
	ld.global.u32 	%r123, [%rd19+4];
	setp.ge.s32 	%p36, %r121, %r123;
	@%p36 bra 	$L__BB12_40;
$L__BB12_31:
	mul.wide.s32 	%rd58, %r121, 4;
	add.s64 	%rd59, %rd2, %rd58;
	ld.global.u32 	%r92, [%rd59];
	setp.ne.s32 	%p37, %r92, %r2;
	@%p37 bra 	$L__BB12_39;
	cvt.s64.s32 	%rd60, %r121;
	add.s64 	%rd20, %rd1, %rd60;
	ld.global.u8 	%rs9, [%rd20];
	setp.ne.s16 	%p38, %rs9, 0;
	selp.u32 	%r93, 1, 0, %p38;
	add.s32 	%r53, %r130, %r93;
	setp.eq.s32 	%p39, %r53, 3;
	@%p39 bra 	$L__BB12_37;
	setp.eq.s32 	%p40, %r53, 2;
	@%p40 bra 	$L__BB12_36;
	setp.ne.s32 	%p41, %r53, 1;
	@%p41 bra 	$L__BB12_38;
	atom.global.add.u64 	%rd63, [%rd3], 1;
	bra.uni 	$L__BB12_38;
$L__BB12_36:
	atom.global.add.u64 	%rd62, [%rd4], 1;
	bra.uni 	$L__BB12_38;
$L__BB12_37:
	atom.global.add.u64 	%rd61, [%rd5], 1;
$L__BB12_38:
	ld.global.u8 	%rs10, [%rd20];
	setp.ne.s16 	%p42, %rs10, 0;
	selp.s32 	%r94, -1, 0, %p42;
	add.s32 	%r130, %r53, %r94;
	ld.global.u32 	%r123, [%rd19+4];
$L__BB12_39:
	add.s32 	%r121, %r121, 1;
	setp.lt.s32 	%p43, %r121, %r123;
	@%p43 bra 	$L__BB12_31;
$L__BB12_40:
	mul.wide.s32 	%rd64, %r46, 4;
	add.s64 	%rd21, %rd8, %rd64;
	ld.global.u32 	%r127, [%rd21];
	ld.global.u32 	%r129, [%rd21+4];
	setp.ge.s32 	%p44, %r127, %r129;
	@%p44 bra 	$L__BB12_50;
$L__BB12_41:
	mul.wide.s32 	%rd65, %r127, 4;
	add.s64 	%rd66, %rd7, %rd65;
	ld.global.u32 	%r95, [%rd66];
	setp.ne.s32 	%p45, %r95, %r2;
	@%p45 bra 	$L__BB12_49;
	cvt.s64.s32 	%rd67, %r127;
	add.s64 	%rd22, %rd6, %rd67;
	ld.global.u8 	%rs11, [%rd22];
	setp.ne.s16 	%p46, %rs11, 0;
	selp.u32 	%r96, 1, 0, %p46;
	add.s32 	%r65, %r130, %r96;
	setp.eq.s32 	%p47, %r65, 3;
	@%p47 bra 	$L__BB12_47;
	setp.eq.s32 	%p48, %r65, 2;
	@%p48 bra 	$L__BB12_46;
	setp.ne.s32 	%p49, %r65, 1;
	@%p49 bra 	$L__BB12_48;
	atom.global.add.u64 	%rd70, [%rd3], 1;
	bra.uni 	$L__BB12_48;
$L__BB12_46:
	atom.global.add.u64 	%rd69, [%rd4], 1;
	bra.uni 	$L__BB12_48;
$L__BB12_47:
	atom.global.add.u64 	%rd68, [%rd5], 1;
$L__BB12_48:
	ld.global.u8 	%rs12, [%rd22];
	setp.ne.s16 	%p50, %rs12, 0;
	selp.s32 	%r97, -1, 0, %p50;
	add.s32 	%r130, %r65, %r97;
	ld.global.u32 	%r129, [%rd21+4];
$L__BB12_49:
	add.s32 	%r127, %r127, 1;
	setp.lt.s32 	%p51, %r127, %r129;
	@%p51 bra 	$L__BB12_41;
$L__BB12_50:
	ld.global.u8 	%rs13, [%rd18];
	setp.ne.s16 	%p52, %rs13, 0;
	selp.s32 	%r98, -1, 0, %p52;
	add.s32 	%r115, %r130, %r98;
	ld.global.u32 	%r132, [%rd17+4];
$L__BB12_51:
	add.s32 	%r118, %r118, 1;
	setp.lt.s32 	%p53, %r118, %r132;
	@%p53 bra 	$L__BB12_29;
$L__BB12_52:
	ret;

}


// ===== COMPILED SASS (sm_100) =====

	.target	sm_100

	.elftype	@"ET_EXEC"


//--------------------- .note.nv.tkinfo           --------------------------
	.section	.note.nv.tkinfo,"",@"SHT_NOTE"
	.sectionflags	@"SHF_NOTE_NV_TKINFO"
	.tkinfo
        /*0018*/ 	.word	0x00000002
        /*0030*/ 	.string	""
        /*0030*/ 	.string	"ptxas"
        /*0030*/ 	.string	"Cuda compilation tools, release 13.0, V13.0.88"
        /*0030*/ 	.string	"Build cuda_13.0.r13.0/compiler.36424714_0"
        /*0030*/ 	.string	"-arch sm_100 -m 64 "



//--------------------- .note.nv.cuinfo           --------------------------
	.section	.note.nv.cuinfo,"",@"SHT_NOTE"
	.sectionflags	@"SHF_NOTE_NV_CUINFO"
        /*0018*/ 	.short	0x0002
        /*001a*/ 	.short	0x0064
        /*001c*/ 	.short	0x0082
	.zero		2


//--------------------- .nv.info                  --------------------------
	.section	.nv.info,"",@"SHT_CUDA_INFO"
	.align	4


	//----- nvinfo : EIATTR_REGCOUNT
	.align		4
        /*0000*/ 	.byte	0x04, 0x2f
        /*0002*/ 	.short	(.L_1 - .L_0)
	.align		4
.L_0:
        /*0004*/ 	.word	index@(_Z11init_kernelIbEvPT_S0_i)
        /*0008*/ 	.word	0x00000008


	//----- nvinfo : EIATTR_FRAME_SIZE
	.align		4
.L_1:
        /*000c*/ 	.byte	0x04, 0x11
        /*000e*/ 	.short	(.L_3 - .L_2)
	.align		4
.L_2:
        /*0010*/ 	.word	index@(_Z11init_kernelIbEvPT_S0_i)
        /*0014*/ 	.word	0x00000000


	//----- nvinfo : EIATTR_REGCOUNT
	.align		4
.L_3:
        /*0018*/ 	.byte	0x04, 0x2f
        /*001a*/ 	.short	(.L_5 - .L_4)
	.align		4
.L_4:
        /*001c*/ 	.word	index@(_Z11init_kernelIiEvPT_S0_i)
        /*0020*/ 	.word	0x0000000a


	//----- nvinfo : EIATTR_FRAME_SIZE
	.align		4
.L_5:
        /*0024*/ 	.byte	0x04, 0x11
        /*0026*/ 	.short	(.L_7 - .L_6)
	.align		4
.L_6:
        /*0028*/ 	.word	index@(_Z11init_kernelIiEvPT_S0_i)
        /*002c*/ 	.word	0x00000000


	//----- nvinfo : EIATTR_REGCOUNT
	.align		4
.L_7:
        /*0030*/ 	.byte	0x04, 0x2f
        /*0032*/ 	.short	(.L_9 - .L_8)
	.align		4
.L_8:
        /*0034*/ 	.word	index@(_Z4copyIiEvPT_S1_i)
        /*0038*/ 	.word	0x0000000a


	//----- nvinfo : EIATTR_FRAME_SIZE
	.align		4
.L_9:
        /*003c*/ 	.byte	0x04, 0x11
        /*003e*/ 	.short	(.L_11 - .L_10)
	.align		4
.L_10:
        /*0040*/ 	.word	index@(_Z4copyIiEvPT_S1_i)
        /*0044*/ 	.word	0x00000000


	//----- nvinfo : EIATTR_REGCOUNT
	.align		4
.L_11:
        /*0048*/ 	.byte	0x04, 0x2f
        /*004a*/ 	.short	(.L_13 - .L_12)
	.align		4
.L_12:
        /*004c*/ 	.word	index@(_Z9tc_kerneliPiS_Pyb)
        /*0050*/ 	.word	0x00000015


	//----- nvinfo : EIATTR_FRAME_SIZE
	.align		4
.L_13:
        /*0054*/ 	.byte	0x04, 0x11
        /*0056*/ 	.short	(.L_15 - .L_14)
	.align		4
.L_14:
        /*0058*/ 	.word	index@(_Z9tc_kerneliPiS_Pyb)
        /*005c*/ 	.word	0x00000000


	//----- nvinfo : EIATTR_REGCOUNT
	.align		4
.L_15:
        /*0060*/ 	.byte	0x04, 0x2f
        /*0062*/ 	.short	(.L_17 - .L_16)
	.align		4
.L_16:
        /*0064*/ 	.word	index@(_Z17mark_del_modifiedP10updateInfoiPiS1_PbS1_S1_S2_)
        /*0068*/ 	.word	0x0000000c


	//----- nvinfo : EIATTR_FRAME_SIZE
	.align		4
.L_17:
        /*006c*/ 	.byte	0x04, 0x11
        /*006e*/ 	.short	(.L_19 - .L_18)
	.align		4
.L_18:
        /*0070*/ 	.word	index@(_Z17mark_del_modifiedP10updateInfoiPiS1_PbS1_S1_S2_)
        /*0074*/ 	.word	0x00000000


	//----- nvinfo : EIATTR_REGCOUNT
	.align		4
.L_19:
        /*0078*/ 	.byte	0x04, 0x2f
        /*007a*/ 	.short	(.L_21 - .L_20)
	.align		4
.L_20:
        /*007c*/ 	.word	index@(_Z23count_deleted_trianglesP10updateInfoiPyS1_S1_PiS2_PbS2_S2_S3_)
        /*0080*/ 	.word	0x00000018


	//----- nvinfo : EIATTR_FRAME_SIZE
	.align		4
.L_21:
        /*0084*/ 	.byte	0x04, 0x11
        /*0086*/ 	.short	(.L_23 - .L_22)
	.align		4
.L_22:
        /*0088*/ 	.word	index@(_Z23count_deleted_trianglesP10updateInfoiPyS1_S1_PiS2_PbS2_S2_S3_)
        /*008c*/ 	.word	0x00000000


	//----- nvinfo : EIATTR_REGCOUNT
	.align		4
.L_23:
        /*0090*/ 	.byte	0x04, 0x2f
        /*0092*/ 	.short	(.L_25 - .L_24)
	.align		4
.L_24:
        /*0094*/ 	.word	index@(_Z9del_edgesPiPbiS_S0_i)
        /*0098*/ 	.word	0x0000000e


	//----- nvinfo : EIATTR_FRAME_SIZE
	.align		4
.L_25:
        /*009c*/ 	.byte	0x04, 0x11
        /*009e*/ 	.short	(.L_27 - .L_26)
	.align		4
.L_26:
        /*00a0*/ 	.word	index@(_Z9del_edgesPiPbiS_S0_i)
        /*00a4*/ 	.word	0x00000000


	//----- nvinfo : EIATTR_REGCOUNT
	.align		4
.L_27:
        /*00a8*/ 	.byte	0x04, 0x2f
        /*00aa*/ 	.short	(.L_29 - .L_28)
	.align		4
.L_28:
        /*00ac*/ 	.word	index@(_Z13add_edges_csrP10updateInfoiPiS1_PbS1_)
        /*00b0*/ 	.word	0x00000012


	//----- nvinfo : EIATTR_FRAME_SIZE
	.align		4
.L_29:
        /*00b4*/ 	.byte	0x04, 0x11
        /*00b6*/ 	.short	(.L_31 - .L_30)
	.align		4
.L_30:
        /*00b8*/ 	.word	index@(_Z13add_edges_csrP10updateInfoiPiS1_PbS1_)
        /*00bc*/ 	.word	0x00000000


	//----- nvinfo : EIATTR_REGCOUNT
	.align		4
.L_31:
        /*00c0*/ 	.byte	0x04, 0x2f
        /*00c2*/ 	.short	(.L_33 - .L_32)
	.align		4
.L_32:
        /*00c4*/ 	.word	index@(_Z20add_diff_edge_countsiPiS_S_)
        /*00c8*/ 	.word	0x0000000e


	//----- nvinfo : EIATTR_FRAME_SIZE
	.align		4
.L_33:
        /*00cc*/ 	.byte	0x04, 0x11
        /*00ce*/ 	.short	(.L_35 - .L_34)
	.align		4
.L_34:
        /*00d0*/ 	.word	index@(_Z20add_diff_edge_countsiPiS_S_)
        /*00d4*/ 	.word	0x00000000


	//----- nvinfo : EIATTR_REGCOUNT
	.align		4
.L_35:
        /*00d8*/ 	.byte	0x04, 0x2f
        /*00da*/ 	.short	(.L_37 - .L_36)
	.align		4
.L_36:
        /*00dc*/ 	.word	index@(_Z10prefix_sumiiPiS_)
        /*00e0*/ 	.word	0x0000000c


	//----- nvinfo : EIATTR_FRAME_SIZE
	.align		4
.L_37:
        /*00e4*/ 	.byte	0x04, 0x11
        /*00e6*/ 	.short	(.L_39 - .L_38)
	.align		4
.L_38:
        /*00e8*/ 	.word	index@(_Z10prefix_sumiiPiS_)
        /*00ec*/ 	.word	0x00000000


	//----- nvinfo : EIATTR_REGCOUNT
	.align		4
.L_39:
        /*00f0*/ 	.byte	0x04, 0x2f
        /*00f2*/ 	.short	(.L_41 - .L_40)
	.align		4
.L_40:
        /*00f4*/ 	.word	index@(_Z18copy_edges_diffcsriPiS_S_S_)
        /*00f8*/ 	.word	0x00000012


	//----- nvinfo : EIATTR_FRAME_SIZE
	.align		4
.L_41:
        /*00fc*/ 	.byte	0x04, 0x11
        /*00fe*/ 	.short	(.L_43 - .L_42)
	.align		4
.L_42:
        /*0100*/ 	.word	index@(_Z18copy_edges_diffcsriPiS_S_S_)
        /*0104*/ 	.word	0x00000000


	//----- nvinfo : EIATTR_REGCOUNT
	.align		4
.L_43:
        /*0108*/ 	.byte	0x04, 0x2f
        /*010a*/ 	.short	(.L_45 - .L_44)
	.align		4
.L_44:
        /*010c*/ 	.word	index@(_Z17add_edges_diffcsrP10updateInfoiPiS1_Pb)
        /*0110*/ 	.word	0x00000010


	//----- nvinfo : EIATTR_FRAME_SIZE
	.align		4
.L_45:
        /*0114*/ 	.byte	0x04, 0x11
        /*0116*/ 	.short	(.L_47 - .L_46)
	.align		4
.L_46:
        /*0118*/ 	.word	index@(_Z17add_edges_diffcsrP10updateInfoiPiS1_Pb)
        /*011c*/ 	.word	0x00000000


	//----- nvinfo : EIATTR_REGCOUNT
	.align		4
.L_47:
        /*0120*/ 	.byte	0x04, 0x2f
        /*0122*/ 	.short	(.L_49 - .L_48)
	.align		4
.L_48:
        /*0124*/ 	.word	index@(_Z21count_added_trianglesP10updateInfoiPyS1_S1_PiS2_PbS2_S2_S3_)
        /*0128*/ 	.word	0x00000018


	//----- nvinfo : EIATTR_FRAME_SIZE
	.align		4
.L_49:
        /*012c*/ 	.byte	0x04, 0x11
        /*012e*/ 	.short	(.L_51 - .L_50)
	.align		4
.L_50:
        /*0130*/ 	.word	index@(_Z21count_added_trianglesP10updateInfoiPyS1_S1_PiS2_PbS2_S2_S3_)
        /*0134*/ 	.word	0x00000000


	//----- nvinfo : EIATTR_MIN_STACK_SIZE
	.align		4
.L_51:
        /*0138*/ 	.byte	0x04, 0x12
        /*013a*/ 	.short	(.L_53 - .L_52)
	.align		4
.L_52:
        /*013c*/ 	.word	index@(_Z21count_added_trianglesP10updateInfoiPyS1_S1_PiS2_PbS2_S2_S3_)
        /*0140*/ 	.word	0x00000000


	//----- nvinfo : EIATTR_MIN_STACK_SIZE
	.align		4
.L_53:
        /*0144*/ 	.byte	0x04, 0x12
        /*0146*/ 	.short	(.L_55 - .L_54)
	.align		4
.L_54:
        /*0148*/ 	.word	index@(_Z17add_edges_diffcsrP10updateInfoiPiS1_Pb)
        /*014c*/ 	.word	0x00000000


	//----- nvinfo : EIATTR_MIN_STACK_SIZE
	.align		4
.L_55:
        /*0150*/ 	.byte	0x04, 0x12
        /*0152*/ 	.short	(.L_57 - .L_56)
	.align		4
.L_56:
        /*0154*/ 	.word	index@(_Z18copy_edges_diffcsriPiS_S_S_)
        /*0158*/ 	.word	0x00000000


	//----- nvinfo : EIATTR_MIN_STACK_SIZE
	.align		4
.L_57:
        /*015c*/ 	.byte	0x04, 0x12
        /*015e*/ 	.short	(.L_59 - .L_58)
	.align		4
.L_58:
        /*0160*/ 	.word	index@(_Z10prefix_sumiiPiS_)
        /*0164*/ 	.word	0x00000000


	//----- nvinfo : EIATTR_MIN_STACK_SIZE
	.align		4
.L_59:
        /*0168*/ 	.byte	0x04, 0x12
        /*016a*/ 	.short	(.L_61 - .L_60)
	.align		4
.L_60:
        /*016c*/ 	.word	index@(_Z20add_diff_edge_countsiPiS_S_)
        /*0170*/ 	.word	0x00000000


	//----- nvinfo : EIATTR_MIN_STACK_SIZE
	.align		4
.L_61:
        /*0174*/ 	.byte	0x04, 0x12
        /*0176*/ 	.short	(.L_63 - .L_62)
	.align		4
.L_62:
        /*0178*/ 	.word	index@(_Z13add_edges_csrP10updateInfoiPiS1_PbS1_)
        /*017c*/ 	.word	0x00000000


	//----- nvinfo : EIATTR_MIN_STACK_SIZE
	.align		4
.L_63:
        /*0180*/ 	.byte	0x04, 0x12
        /*0182*/ 	.short	(.L_65 - .L_64)
	.align		4
.L_64:
        /*0184*/ 	.word	index@(_Z9del_edgesPiPbiS_S0_i)
        /*0188*/ 	.word	0x00000000


	//----- nvinfo : EIATTR_MIN_STACK_SIZE
	.align		4
.L_65:
        /*018c*/ 	.byte	0x04, 0x12
        /*018e*/ 	.short	(.L_67 - .L_66)
	.align		4
.L_66:
        /*0190*/ 	.word	index@(_Z23count_deleted_trianglesP10updateInfoiPyS1_S1_PiS2_PbS2_S2_S3_)
        /*0194*/ 	.word	0x00000000


	//----- nvinfo : EIATTR_MIN_STACK_SIZE
	.align		4
.L_67:
        /*0198*/ 	.byte	0x04, 0x12
        /*019a*/ 	.short	(.L_69 - .L_68)
	.align		4
.L_68:
        /*019c*/ 	.word	index@(_Z17mark_del_modifiedP10updateInfoiPiS1_PbS1_S1_S2_)
        /*01a0*/ 	.word	0x00000000


	//----- nvinfo : EIATTR_MIN_STACK_SIZE
	.align		4
.L_69:
        /*01a4*/ 	.byte	0x04, 0x12
        /*01a6*/ 	.short	(.L_71 - .L_70)
	.align		4
.L_70:
        /*01a8*/ 	.word	index@(_Z9tc_kerneliPiS_Pyb)
        /*01ac*/ 	.word	0x00000000


	//----- nvinfo : EIATTR_MIN_STACK_SIZE
	.align		4
.L_71:
        /*01b0*/ 	.byte	0x04, 0x12
        /*01b2*/ 	.short	(.L_73 - .L_72)
	.align		4
.L_72:
        /*01b4*/ 	.word	index@(_Z4copyIiEvPT_S1_i)
        /*01b8*/ 	.word	0x00000000


	//----- nvinfo : EIATTR_MIN_STACK_SIZE
	.align		4
.L_73:
        /*01bc*/ 	.byte	0x04, 0x12
        /*01be*/ 	.short	(.L_75 - .L_74)
	.align		4
.L_74:
        /*01c0*/ 	.word	index@(_Z11init_kernelIiEvPT_S0_i)
        /*01c4*/ 	.word	0x00000000


	//----- nvinfo : EIATTR_MIN_STACK_SIZE
	.align		4
.L_75:
        /*01c8*/ 	.byte	0x04, 0x12
        /*01ca*/ 	.short	(.L_77 - .L_76)
	.align		4
.L_76:
        /*01cc*/ 	.word	index@(_Z11init_kernelIbEvPT_S0_i)
        /*01d0*/ 	.word	0x00000000
.L_77:


//--------------------- .nv.compat                --------------------------
	.section	.nv.compat,"",@"SHT_CUDA_COMPAT_INFO"
	.align	4
        /*0000*/ 	.byte	0x02, 0x09, 0x00, 0x00, 0x02, 0x02, 0x01, 0x00, 0x02, 0x05, 0x05, 0x00, 0x03, 0x07, 0x01, 0x01
        /*0010*/ 	.byte	0x02, 0x03, 0x00, 0x00, 0x02, 0x06, 0x01, 0x00, 0x04, 0x0b, 0x08, 0x00, 0x09, 0x00, 0x00, 0x00
        /*0020*/ 	.byte	0x00, 0x00, 0x00, 0x00


//--------------------- .nv.info._Z21count_added_trianglesP10updateInfoiPyS1_S1_PiS2_PbS2_S2_S3_ --------------------------
	.section	.nv.info._Z21count_added_trianglesP10updateInfoiPyS1_S1_PiS2_PbS2_S2_S3_,"",@"SHT_CUDA_INFO"
	.sectionflags	@""
	.align	4


	//----- nvinfo : EIATTR_CUDA_API_VERSION
	.align		4
        /*0000*/ 	.byte	0x04, 0x37
        /*0002*/ 	.short	(.L_79 - .L_78)
.L_78:
        /*0004*/ 	.word	0x00000082


	//----- nvinfo : EIATTR_KPARAM_INFO
	.align		4
.L_79:
        /*0008*/ 	.byte	0x04, 0x17
        /*000a*/ 	.short	(.L_81 - .L_80)
.L_80:
        /*000c*/ 	.word	0x00000000
        /*0010*/ 	.short	0x000a
        /*0012*/ 	.short	0x0050
        /*0014*/ 	.byte	0x00, 0xf5, 0x21, 0x00


	//----- nvinfo : EIATTR_KPARAM_INFO
	.align		4
.L_81:
        /*0018*/ 	.byte	0x04, 0x17
        /*001a*/ 	.short	(.L_83 - .L_82)
.L_82:
        /*001c*/ 	.word	0x00000000
        /*0020*/ 	.short	0x0009
        /*0022*/ 	.short	0x0048
        /*0024*/ 	.byte	0x00, 0xf5, 0x21, 0x00


	//----- nvinfo : EIATTR_KPARAM_INFO
	.align		4
.L_83:
        /*0028*/ 	.byte	0x04, 0x17
        /*002a*/ 	.short	(.L_85 - .L_84)
.L_84:
        /*002c*/ 	.word	0x00000000
        /*0030*/ 	.short	0x0008
        /*0032*/ 	.short	0x0040
        /*0034*/ 	.byte	0x00, 0xf5, 0x21, 0x00


	//----- nvinfo : EIATTR_KPARAM_INFO
	.align		4
.L_85:
        /*0038*/ 	.byte	0x04, 0x17
        /*003a*/ 	.short	(.L_87 - .L_86)
.L_86:
        /*003c*/ 	.word	0x00000000
        /*0040*/ 	.short	0x0007
        /*0042*/ 	.short	0x0038
        /*0044*/ 	.byte	0x00, 0xf5, 0x21, 0x00


	//----- nvinfo : EIATTR_KPARAM_INFO
	.align		4
.L_87:
        /*0048*/ 	.byte	0x04, 0x17
        /*004a*/ 	.short	(.L_89 - .L_88)
.L_88:
        /*004c*/ 	.word	0x00000000
        /*0050*/ 	.short	0x0006
        /*0052*/ 	.short	0x0030
        /*0054*/ 	.byte	0x00, 0xf5, 0x21, 0x00


	//----- nvinfo : EIATTR_KPARAM_INFO
	.align		4
.L_89:
        /*0058*/ 	.byte	0x04, 0x17
        /*005a*/ 	.short	(.L_91 - .L_90)
.L_90:
        /*005c*/ 	.word	0x00000000
        /*0060*/ 	.short	0x0005
        /*0062*/ 	.short	0x0028
        /*0064*/ 	.byte	0x00, 0xf5, 0x21, 0x00


	//----- nvinfo : EIATTR_KPARAM_INFO
	.align		4
.L_91:
        /*0068*/ 	.byte	0x04, 0x17
        /*006a*/ 	.short	(.L_93 - .L_92)
.L_92:
        /*006c*/ 	.word	0x00000000
        /*0070*/ 	.short	0x0004
        /*0072*/ 	.short	0x0020
        /*0074*/ 	.byte	0x00, 0xf5, 0x21, 0x00


	//----- nvinfo : EIATTR_KPARAM_INFO
	.align		4
.L_93:
        /*0078*/ 	.byte	0x04, 0x17
        /*007a*/ 	.short	(.L_95 - .L_94)
.L_94:
        /*007c*/ 	.word	0x00000000
        /*0080*/ 	.short	0x0003
        /*0082*/ 	.short	0x0018
        /*0084*/ 	.byte	0x00, 0xf5, 0x21, 0x00


	//----- nvinfo : EIATTR_KPARAM_INFO
	.align		4
.L_95:
        /*0088*/ 	.byte	0x04, 0x17
        /*008a*/ 	.short	(.L_97 - .L_96)
.L_96:
        /*008c*/ 	.word	0x00000000
        /*0090*/ 	.short	0x0002
        /*0092*/ 	.short	0x0010
        /*0094*/ 	.byte	0x00, 0xf5, 0x21, 0x00


	//----- nvinfo : EIATTR_KPARAM_INFO
	.align		4
.L_97:
        /*0098*/ 	.byte	0x04, 0x17
        /*009a*/ 	.short	(.L_99 - .L_98)
.L_98:
        /*009c*/ 	.word	0x00000000
        /*00a0*/ 	.short	0x0001
        /*00a2*/ 	.short	0x0008
        /*00a4*/ 	.byte	0x00, 0xf0, 0x11, 0x00


	//----- nvinfo : EIATTR_KPARAM_INFO
	.align		4
.L_99:
        /*00a8*/ 	.byte	0x04, 0x17
        /*00aa*/ 	.short	(.L_101 - .L_100)
.L_100:
        /*00ac*/ 	.word	0x00000000
        /*00b0*/ 	.short	0x0000
        /*00b2*/ 	.short	0x0000
        /*00b4*/ 	.byte	0x00, 0xf5, 0x21, 0x00


	//----- nvinfo : EIATTR_SPARSE_MMA_MASK
	.align		4
.L_101:
        /*00b8*/ 	.byte	0x03, 0x50
        /*00ba*/ 	.short	0x0000


	//----- nvinfo : EIATTR_MAXREG_COUNT
	.align		4
        /*00bc*/ 	.byte	0x03, 0x1b
        /*00be*/ 	.short	0x00ff


	//----- nvinfo : EIATTR_MERCURY_ISA_VERSION
	.align		4
        /*00c0*/ 	.byte	0x03, 0x5f
        /*00c2*/ 	.short	0x0101


	//----- nvinfo : EIATTR_INT_WARP_WIDE_INSTR_OFFSETS
	.align		4
        /*00c4*/ 	.byte	0x04, 0x31
        /*00c6*/ 	.short	(.L_103 - .L_102)


	//   ....[0]....
.L_102:
        /*00c8*/ 	.word	0x00000490


	//   ....[1]....
        /*00cc*/ 	.word	0x00000570


	//   ....[2]....
        /*00d0*/ 	.word	0x00000650


	//   ....[3]....
        /*00d4*/ 	.word	0x00000990


	//   ....[4]....
        /*00d8*/ 	.word	0x00000a70


	//   ....[5]....
        /*00dc*/ 	.word	0x00000b50


	//   ....[6]....
        /*00e0*/ 	.word	0x00001090


	//   ....[7]....
        /*00e4*/ 	.word	0x00001170


	//   ....[8]....
        /*00e8*/ 	.word	0x00001250


	//   ....[9]....
        /*00ec*/ 	.word	0x00001590


	//   ....[10]....
        /*00f0*/ 	.word	0x00001670


	//   ....[11]....
        /*00f4*/ 	.word	0x00001750


	//----- nvinfo : EIATTR_VRC_CTA_INIT_COUNT
	.align		4
.L_103:
        /*00f8*/ 	.byte	0x02, 0x4a
	.zero		1
	.zero		1


	//----- nvinfo : EIATTR_EXIT_INSTR_OFFSETS
	.align		4
        /*00fc*/ 	.byte	0x04, 0x1c
        /*00fe*/ 	.short	(.L_105 - .L_104)


	//   ....[0]....
.L_104:
        /*0100*/ 	.word	0x00000070


	//   ....[1]....
        /*0104*/ 	.word	0x000000d0


	//   ....[2]....
        /*0108*/ 	.word	0x00000110


	//   ....[3]....
        /*010c*/ 	.word	0x00000db0


	//   ....[4]....
        /*0110*/ 	.word	0x00001940


	//----- nvinfo : EIATTR_CRS_STACK_SIZE
	.align		4
.L_105:
        /*0114*/ 	.byte	0x04, 0x1e
        /*0116*/ 	.short	(.L_107 - .L_106)
.L_106:
        /*0118*/ 	.word	0x00000000


	//----- nvinfo : EIATTR_CBANK_PARAM_SIZE
	.align		4
.L_107:
        /*011c*/ 	.byte	0x03, 0x19
        /*011e*/ 	.short	0x0058


	//----- nvinfo : EIATTR_PARAM_CBANK
	.align		4
        /*0120*/ 	.byte	0x04, 0x0a
        /*0122*/ 	.short	(.L_109 - .L_108)
	.align		4
.L_108:
        /*0124*/ 	.word	index@(.nv.constant0._Z21count_added_trianglesP10updateInfoiPyS1_S1_PiS2_PbS2_S2_S3_)
        /*0128*/ 	.short	0x0380
        /*012a*/ 	.short	0x0058


	//----- nvinfo : EIATTR_SW_WAR
	.align		4
.L_109:
        /*012c*/ 	.byte	0x04, 0x36
        /*012e*/ 	.short	(.L_111 - .L_110)
.L_110:
        /*0130*/ 	.word	0x00000008
.L_111:


//--------------------- .nv.info._Z17add_edges_diffcsrP10updateInfoiPiS1_Pb --------------------------
	.section	.nv.info._Z17add_edges_diffcsrP10updateInfoiPiS1_Pb,"",@"SHT_CUDA_INFO"
	.sectionflags	@""
	.align	4


	//----- nvinfo : EIATTR_CUDA_API_VERSION
	.align		4
        /*0000*/ 	.byte	0x04, 0x37
        /*0002*/ 	.short	(.L_113 - .L_112)
.L_112:
        /*0004*/ 	.word	0x00000082


	//----- nvinfo : EIATTR_KPARAM_INFO
	.align		4
.L_113:
        /*0008*/ 	.byte	0x04, 0x17
        /*000a*/ 	.short	(.L_115 - .L_114)
.L_114:
        /*000c*/ 	.word	0x00000000
        /*0010*/ 	.short	0x0004
        /*0012*/ 	.short	0x0020
        /*0014*/ 	.byte	0x00, 0xf5, 0x21, 0x00


	//----- nvinfo : EIATTR_KPARAM_INFO
	.align		4
.L_115:
        /*0018*/ 	.byte	0x04, 0x17
        /*001a*/ 	.short	(.L_117 - .L_116)
.L_116:
        /*001c*/ 	.word	0x00000000
        /*0020*/ 	.short	0x0003
        /*0022*/ 	.short	0x0018
        /*0024*/ 	.byte	0x00, 0xf5, 0x21, 0x00


	//----- nvinfo : EIATTR_KPARAM_INFO
	.align		4
.L_117:
        /*0028*/ 	.byte	0x04, 0x17
        /*002a*/ 	.short	(.L_119 - .L_118)
.L_118:
        /*002c*/ 	.word	0x00000000
        /*0030*/ 	.short	0x0002
        /*0032*/ 	.short	0x0010
        /*0034*/ 	.byte	0x00, 0xf5, 0x21, 0x00


	//----- nvinfo : EIATTR_KPARAM_INFO
	.align		4
.L_119:
        /*0038*/ 	.byte	0x04, 0x17
        /*003a*/ 	.short	(.L_121 - .L_120)
.L_120:
        /*003c*/ 	.word	0x00000000
        /*0040*/ 	.short	0x0001
        /*0042*/ 	.short	0x0008
        /*0044*/ 	.byte	0x00, 0xf0, 0x11, 0x00


	//----- nvinfo : EIATTR_KPARAM_INFO
	.align		4
.L_121:
        /*0048*/ 	.byte	0x04, 0x17
        /*004a*/ 	.short	(.L_123 - .L_122)
.L_122:
        /*004c*/ 	.word	0x00000000
        /*0050*/ 	.short	0x0000
        /*0052*/ 	.short	0x0000
        /*0054*/ 	.byte	0x00, 0xf5, 0x21, 0x00


	//----- nvinfo : EIATTR_SPARSE_MMA_MASK
	.align		4
.L_123:
        /*0058*/ 	.byte	0x03, 0x50
        /*005a*/ 	.short	0x0000


	//----- nvinfo : EIATTR_MAXREG_COUNT
	.align		4
        /*005c*/ 	.byte	0x03, 0x1b
        /*005e*/ 	.short	0x00ff


	//----- nvinfo : EIATTR_MERCURY_ISA_VERSION
	.align		4
        /*0060*/ 	.byte	0x03, 0x5f
        /*0062*/ 	.short	0x0101


	//----- nvinfo : EIATTR_VRC_CTA_INIT_COUNT
	.align		4
        /*0064*/ 	.byte	0x02, 0x4a
	.zero		1
	.zero		1


	//----- nvinfo : EIATTR_EXIT_INSTR_OFFSETS
	.align		4
        /*0068*/ 	.byte	0x04, 0x1c
        /*006a*/ 	.short	(.L_125 - .L_124)


	//   ....[0]....
.L_124:
        /*006c*/ 	.word	0x00000070


	//   ....[1]....
        /*0070*/ 	.word	0x000000d0


	//   ....[2]....
        /*0074*/ 	.word	0x00000140


	//   ....[3]....
        /*0078*/ 	.word	0x00000270


	//   ....[4]....
        /*007c*/ 	.word	0x00000300


	//----- nvinfo : EIATTR_CRS_STACK_SIZE
	.align		4
.L_125:
        /*0080*/ 	.byte	0x04, 0x1e
        /*0082*/ 	.short	(.L_127 - .L_126)
.L_126:
        /*0084*/ 	.word	0x00000000


	//----- nvinfo : EIATTR_CBANK_PARAM_SIZE
	.align		4
.L_127:
        /*0088*/ 	.byte	0x03, 0x19
        /*008a*/ 	.short	0x0028


	//----- nvinfo : EIATTR_PARAM_CBANK
	.align		4
        /*008c*/ 	.byte	0x04, 0x0a
        /*008e*/ 	.short	(.L_129 - .L_128)
	.align		4
.L_128:
        /*0090*/ 	.word	index@(.nv.constant0._Z17add_edges_diffcsrP10updateInfoiPiS1_Pb)
        /*0094*/ 	.short	0x0380
        /*0096*/ 	.short	0x0028


	//----- nvinfo : EIATTR_SW_WAR
	.align		4
.L_129:
        /*0098*/ 	.byte	0x04, 0x36
        /*009a*/ 	.short	(.L_131 - .L_130)
.L_130:
        /*009c*/ 	.word	0x00000008
.L_131:


//--------------------- .nv.info._Z18copy_edges_diffcsriPiS_S_S_ --------------------------
	.section	.nv.info._Z18copy_edges_diffcsriPiS_S_S_,"",@"SHT_CUDA_INFO"
	.sectionflags	@""
	.align	4


	//----- nvinfo : EIATTR_CUDA_API_VERSION
	.align		4
        /*0000*/ 	.byte	0x04, 0x37
        /*0002*/ 	.short	(.L_133 - .L_132)
.L_132:
        /*0004*/ 	.word	0x00000082


	//----- nvinfo : EIATTR_KPARAM_INFO
	.align		4
.L_133:
        /*0008*/ 	.byte	0x04, 0x17
        /*000a*/ 	.short	(.L_135 - .L_134)
.L_134:
        /*000c*/ 	.word	0x00000000
        /*0010*/ 	.short	0x0004
        /*0012*/ 	.short	0x0020
        /*0014*/ 	.byte	0x00, 0xf5, 0x21, 0x00


	//----- nvinfo : EIATTR_KPARAM_INFO
	.align		4
.L_135:
        /*0018*/ 	.byte	0x04, 0x17
        /*001a*/ 	.short	(.L_137 - .L_136)
.L_136:
        /*001c*/ 	.word	0x00000000
        /*0020*/ 	.short	0x0003
        /*0022*/ 	.short	0x0018
        /*0024*/ 	.byte	0x00, 0xf5, 0x21, 0x00


	//----- nvinfo : EIATTR_KPARAM_INFO
	.align		4
.L_137:
        /*0028*/ 	.byte	0x04, 0x17
        /*002a*/ 	.short	(.L_139 - .L_138)
.L_138:
        /*002c*/ 	.word	0x00000000
        /*0030*/ 	.short	0x0002
        /*0032*/ 	.short	0x0010
        /*0034*/ 	.byte	0x00, 0xf5, 0x21, 0x00


	//----- nvinfo : EIATTR_KPARAM_INFO
	.align		4
.L_139:
        /*0038*/ 	.byte	0x04, 0x17
        /*003a*/ 	.short	(.L_141 - .L_140)
.L_140:
        /*003c*/ 	.word	0x00000000
        /*0040*/ 	.short	0x0001
        /*0042*/ 	.short	0x0008
        /*0044*/ 	.byte	0x00, 0xf5, 0x21, 0x00


	//----- nvinfo : EIATTR_KPARAM_INFO
	.align		4
.L_141:
        /*0048*/ 	.byte	0x04, 0x17
        /*004a*/ 	.short	(.L_143 - .L_142)
.L_142:
        /*004c*/ 	.word	0x00000000
        /*0050*/ 	.short	0x0000
        /*0052*/ 	.short	0x0000
        /*0054*/ 	.byte	0x00, 0xf0, 0x11, 0x00


	//----- nvinfo : EIATTR_SPARSE_MMA_MASK
	.align		4
.L_143:
        /*0058*/ 	.byte	0x03, 0x50
        /*005a*/ 	.short	0x0000


	//----- nvinfo : EIATTR_MAXREG_COUNT
	.align		4
        /*005c*/ 	.byte	0x03, 0x1b
        /*005e*/ 	.short	0x00ff


	//----- nvinfo : EIATTR_MERCURY_ISA_VERSION
	.align		4
        /*0060*/ 	.byte	0x03, 0x5f
        /*0062*/ 	.short	0x0101


	//----- nvinfo : EIATTR_VRC_CTA_INIT_COUNT
	.align		4
        /*0064*/ 	.byte	0x02, 0x4a
	.zero		1
	.zero		1


	//----- nvinfo : EIATTR_EXIT_INSTR_OFFSETS
	.align		4
        /*0068*/ 	.byte	0x04, 0x1c
        /*006a*/ 	.short	(.L_145 - .L_144)


	//   ....[0]....
.L_144:
        /*006c*/ 	.word	0x00000070


	//   ....[1]....
        /*0070*/ 	.word	0x00000100


	//   ....[2]....
        /*0074*/ 	.word	0x00000210


	//----- nvinfo : EIATTR_CRS_STACK_SIZE
	.align		4
.L_145:
        /*0078*/ 	.byte	0x04, 0x1e
        /*007a*/ 	.short	(.L_147 - .L_146)
.L_146:
        /*007c*/ 	.word	0x00000000


	//----- nvinfo : EIATTR_CBANK_PARAM_SIZE
	.align		4
.L_147:
        /*0080*/ 	.byte	0x03, 0x19
        /*0082*/ 	.short	0x0028


	//----- nvinfo : EIATTR_PARAM_CBANK
	.align		4
        /*0084*/ 	.byte	0x04, 0x0a
        /*0086*/ 	.short	(.L_149 - .L_148)
	.align		4
.L_148:
        /*0088*/ 	.word	index@(.nv.constant0._Z18copy_edges_diffcsriPiS_S_S_)
        /*008c*/ 	.short	0x0380
        /*008e*/ 	.short	0x0028


	//----- nvinfo : EIATTR_SW_WAR
	.align		4
.L_149:
        /*0090*/ 	.byte	0x04, 0x36
        /*0092*/ 	.short	(.L_151 - .L_150)
.L_150:
        /*0094*/ 	.word	0x00000008
.L_151:


//--------------------- .nv.info._Z10prefix_sumiiPiS_ --------------------------
	.section	.nv.info._Z10prefix_sumiiPiS_,"",@"SHT_CUDA_INFO"
	.sectionflags	@""
	.align	4


	//----- nvinfo : EIATTR_CUDA_API_VERSION
	.align		4
        /*0000*/ 	.byte	0x04, 0x37
        /*0002*/ 	.short	(.L_153 - .L_152)
.L_152:
        /*0004*/ 	.word	0x00000082


	//----- nvinfo : EIATTR_KPARAM_INFO
	.align		4
.L_153:
        /*0008*/ 	.byte	0x04, 0x17
        /*000a*/ 	.short	(.L_155 - .L_154)
.L_154:
        /*000c*/ 	.word	0x00000000
        /*0010*/ 	.short	0x0003
        /*0012*/ 	.short	0x0010
        /*0014*/ 	.byte	0x00, 0xf5, 0x21, 0x00


	//----- nvinfo : EIATTR_KPARAM_INFO
	.align		4
.L_155:
        /*0018*/ 	.byte	0x04, 0x17
        /*001a*/ 	.short	(.L_157 - .L_156)
.L_156:
        /*001c*/ 	.word	0x00000000
        /*0020*/ 	.short	0x0002
        /*0022*/ 	.short	0x0008
        /*0024*/ 	.byte	0x00, 0xf5, 0x21, 0x00


	//----- nvinfo : EIATTR_KPARAM_INFO
	.align		4
.L_157:
        /*0028*/ 	.byte	0x04, 0x17
        /*002a*/ 	.short	(.L_159 - .L_158)
.L_158:
        /*002c*/ 	.word	0x00000000
        /*0030*/ 	.short	0x0001
        /*0032*/ 	.short	0x0004
        /*0034*/ 	.byte	0x00, 0xf0, 0x11, 0x00


	//----- nvinfo : EIATTR_KPARAM_INFO
	.align		4
.L_159:
        /*0038*/ 	.byte	0x04, 0x17
        /*003a*/ 	.short	(.L_161 - .L_160)
.L_160:
        /*003c*/ 	.word	0x00000000
        /*0040*/ 	.short	0x0000
        /*0042*/ 	.short	0x0000
        /*0044*/ 	.byte	0x00, 0xf0, 0x11, 0x00


	//----- nvinfo : EIATTR_SPARSE_MMA_MASK
	.align		4
.L_161:
        /*0048*/ 	.byte	0x03, 0x50
        /*004a*/ 	.short	0x0000


	//----- nvinfo : EIATTR_MAXREG_COUNT
	.align		4
        /*004c*/ 	.byte	0x03, 0x1b
        /*004e*/ 	.short	0x00ff


	//----- nvinfo : EIATTR_MERCURY_ISA_VERSION
	.align		4
        /*0050*/ 	.byte	0x03, 0x5f
        /*0052*/ 	.short	0x0101


	//----- nvinfo : EIATTR_VRC_CTA_INIT_COUNT
	.align		4
        /*0054*/ 	.byte	0x02, 0x4a
	.zero		1
	.zero		1


	//----- nvinfo : EIATTR_EXIT_INSTR_OFFSETS
	.align		4
        /*0058*/ 	.byte	0x04, 0x1c
        /*005a*/ 	.short	(.L_163 - .L_162)


	//   ....[0]....
.L_162:
        /*005c*/ 	.word	0x00000080


	//   ....[1]....
        /*0060*/ 	.word	0x00000130


	//----- nvinfo : EIATTR_CBANK_PARAM_SIZE
	.align		4
.L_163:
        /*0064*/ 	.byte	0x03, 0x19
        /*0066*/ 	.short	0x0018


	//----- nvinfo : EIATTR_PARAM_CBANK
	.align		4
        /*0068*/ 	.byte	0x04, 0x0a
        /*006a*/ 	.short	(.L_165 - .L_164)
	.align		4
.L_164:
        /*006c*/ 	.word	index@(.nv.constant0._Z10prefix_sumiiPiS_)
        /*0070*/ 	.short	0x0380
        /*0072*/ 	.short	0x0018


	//----- nvinfo : EIATTR_SW_WAR
	.align		4
.L_165:
        /*0074*/ 	.byte	0x04, 0x36
        /*0076*/ 	.short	(.L_167 - .L_166)
.L_166:
        /*0078*/ 	.word	0x00000008
.L_167:


//--------------------- .nv.info._Z20add_diff_edge_countsiPiS_S_ --------------------------
	.section	.nv.info._Z20add_diff_edge_countsiPiS_S_,"",@"SHT_CUDA_INFO"
	.sectionflags	@""
	.align	4


	//----- nvinfo : EIATTR_CUDA_API_VERSION
	.align		4
        /*0000*/ 	.byte	0x04, 0x37
        /*0002*/ 	.short	(.L_169 - .L_168)
.L_168:
        /*0004*/ 	.word	0x00000082


	//----- nvinfo : EIATTR_KPARAM_INFO
	.align		4
.L_169:
        /*0008*/ 	.byte	0x04, 0x17
        /*000a*/ 	.short	(.L_171 - .L_170)
.L_170:
        /*000c*/ 	.word	0x00000000
        /*0010*/ 	.short	0x0003
        /*0012*/ 	.short	0x0018
        /*0014*/ 	.byte	0x00, 0xf5, 0x21, 0x00


	//----- nvinfo : EIATTR_KPARAM_INFO
	.align		4
.L_171:
        /*0018*/ 	.byte	0x04, 0x17
        /*001a*/ 	.short	(.L_173 - .L_172)
.L_172:
        /*001c*/ 	.word	0x00000000
        /*0020*/ 	.short	0x0002
        /*0022*/ 	.short	0x0010
        /*0024*/ 	.byte	0x00, 0xf5, 0x21, 0x00


	//----- nvinfo : EIATTR_KPARAM_INFO
	.align		4
.L_173:
        /*0028*/ 	.byte	0x04, 0x17
        /*002a*/ 	.short	(.L_175 - .L_174)
.L_174:
        /*002c*/ 	.word	0x00000000
        /*0030*/ 	.short	0x0001
        /*0032*/ 	.short	0x0008
        /*0034*/ 	.byte	0x00, 0xf5, 0x21, 0x00


	//----- nvinfo : EIATTR_KPARAM_INFO
	.align		4
.L_175:
        /*0038*/ 	.byte	0x04, 0x17
        /*003a*/ 	.short	(.L_177 - .L_176)
.L_176:
        /*003c*/ 	.word	0x00000000
        /*0040*/ 	.short	0x0000
        /*0042*/ 	.short	0x0000
        /*0044*/ 	.byte	0x00, 0xf0, 0x11, 0x00


	//----- nvinfo : EIATTR_SPARSE_MMA_MASK
	.align		4
.L_177:
        /*0048*/ 	.byte	0x03, 0x50
        /*004a*/ 	.short	0x0000


	//----- nvinfo : EIATTR_MAXREG_COUNT
	.align		4
        /*004c*/ 	.byte	0x03, 0x1b
        /*004e*/ 	.short	0x00ff


	//----- nvinfo : EIATTR_MERCURY_ISA_VERSION
	.align		4
        /*0050*/ 	.byte	0x03, 0x5f
        /*0052*/ 	.short	0x0101


	//----- nvinfo : EIATTR_VRC_CTA_INIT_COUNT
	.align		4
        /*0054*/ 	.byte	0x02, 0x4a
	.zero		1
	.zero		1


	//----- nvinfo : EIATTR_EXIT_INSTR_OFFSETS
	.align		4
        /*0058*/ 	.byte	0x04, 0x1c
        /*005a*/ 	.short	(.L_179 - .L_178)


	//   ....[0]....
.L_178:
        /*005c*/ 	.word	0x00000070


	//   ....[1]....
        /*0060*/ 	.word	0x000000e0


	//   ....[2]....
        /*0064*/ 	.word	0x000001f0


	//----- nvinfo : EIATTR_CRS_STACK_SIZE
	.align		4
.L_179:
        /*0068*/ 	.byte	0x04, 0x1e
        /*006a*/ 	.short	(.L_181 - .L_180)
.L_180:
        /*006c*/ 	.word	0x00000000


	//----- nvinfo : EIATTR_CBANK_PARAM_SIZE
	.align		4
.L_181:
        /*0070*/ 	.byte	0x03, 0x19
        /*0072*/ 	.short	0x0020


	//----- nvinfo : EIATTR_PARAM_CBANK
	.align		4
        /*0074*/ 	.byte	0x04, 0x0a
        /*0076*/ 	.short	(.L_183 - .L_182)
	.align		4
.L_182:
        /*0078*/ 	.word	index@(.nv.constant0._Z20add_diff_edge_countsiPiS_S_)
        /*007c*/ 	.short	0x0380
        /*007e*/ 	.short	0x0020


	//----- nvinfo : EIATTR_SW_WAR
	.align		4
.L_183:
        /*0080*/ 	.byte	0x04, 0x36
        /*0082*/ 	.short	(.L_185 - .L_184)
.L_184:
        /*0084*/ 	.word	0x00000008
.L_185:


//--------------------- .nv.info._Z13add_edges_csrP10updateInfoiPiS1_PbS1_ --------------------------
	.section	.nv.info._Z13add_edges_csrP10updateInfoiPiS1_PbS1_,"",@"SHT_CUDA_INFO"
	.sectionflags	@""
	.align	4


	//----- nvinfo : EIATTR_CUDA_API_VERSION
	.align		4
        /*0000*/ 	.byte	0x04, 0x37
        /*0002*/ 	.short	(.L_187 - .L_186)
.L_186:
        /*0004*/ 	.word	0x00000082


	//----- nvinfo : EIATTR_KPARAM_INFO
	.align		4
.L_187:
        /*0008*/ 	.byte	0x04, 0x17
        /*000a*/ 	.short	(.L_189 - .L_188)
.L_188:
        /*000c*/ 	.word	0x00000000
        /*0010*/ 	.short	0x0005
        /*0012*/ 	.short	0x0028
        /*0014*/ 	.byte	0x00, 0xf5, 0x21, 0x00


	//----- nvinfo : EIATTR_KPARAM_INFO
	.align		4
.L_189:
        /*0018*/ 	.byte	0x04, 0x17
        /*001a*/ 	.short	(.L_191 - .L_190)
.L_190:
        /*001c*/ 	.word	0x00000000
        /*0020*/ 	.short	0x0004
        /*0022*/ 	.short	0x0020
        /*0024*/ 	.byte	0x00, 0xf5, 0x21, 0x00


	//----- nvinfo : EIATTR_KPARAM_INFO
	.align		4
.L_191:
        /*0028*/ 	.byte	0x04, 0x17
        /*002a*/ 	.short	(.L_193 - .L_192)
.L_192:
        /*002c*/ 	.word	0x00000000
        /*0030*/ 	.short	0x0003
        /*0032*/ 	.short	0x0018
        /*0034*/ 	.byte	0x00, 0xf5, 0x21, 0x00


	//----- nvinfo : EIATTR_KPARAM_INFO
	.align		4
.L_193:
        /*0038*/ 	.byte	0x04, 0x17
        /*003a*/ 	.short	(.L_195 - .L_194)
.L_194:
        /*003c*/ 	.word	0x00000000
        /*0040*/ 	.short	0x0002
        /*0042*/ 	.short	0x0010
        /*0044*/ 	.byte	0x00, 0xf5, 0x21, 0x00


	//----- nvinfo : EIATTR_KPARAM_INFO
	.align		4
.L_195:
        /*0048*/ 	.byte	0x04, 0x17
        /*004a*/ 	.short	(.L_197 - .L_196)
.L_196:
        /*004c*/ 	.word	0x00000000
        /*0050*/ 	.short	0x0001
        /*0052*/ 	.short	0x0008
        /*0054*/ 	.byte	0x00, 0xf0, 0x11, 0x00


	//----- nvinfo : EIATTR_KPARAM_INFO
	.align		4
.L_197:
        /*0058*/ 	.byte	0x04, 0x17
        /*005a*/ 	.short	(.L_199 - .L_198)
.L_198:
        /*005c*/ 	.word	0x00000000
        /*0060*/ 	.short	0x0000
        /*0062*/ 	.short	0x0000
        /*0064*/ 	.byte	0x00, 0xf5, 0x21, 0x00


	//----- nvinfo : EIATTR_SPARSE_MMA_MASK
	.align		4
.L_199:
        /*0068*/ 	.byte	0x03, 0x50
        /*006a*/ 	.short	0x0000


	//----- nvinfo : EIATTR_MAXREG_COUNT
	.align		4
        /*006c*/ 	.byte	0x03, 0x1b
        /*006e*/ 	.short	0x00ff


	//----- nvinfo : EIATTR_MERCURY_ISA_VERSION
	.align		4
        /*0070*/ 	.byte	0x03, 0x5f
        /*0072*/ 	.short	0x0101


	//----- nvinfo : EIATTR_VRC_CTA_INIT_COUNT
	.align		4
        /*0074*/ 	.byte	0x02, 0x4a
	.zero		1
	.zero		1


	//----- nvinfo : EIATTR_EXIT_INSTR_OFFSETS
	.align		4
        /*0078*/ 	.byte	0x04, 0x1c
        /*007a*/ 	.short	(.L_201 - .L_200)


	//   ....[0]....
.L_200:
        /*007c*/ 	.word	0x00000070


	//   ....[1]....
        /*0080*/ 	.word	0x000000d0


	//   ....[2]....
        /*0084*/ 	.word	0x00000360


	//   ....[3]....
        /*0088*/ 	.word	0x000003b0


	//----- nvinfo : EIATTR_CRS_STACK_SIZE
	.align		4
.L_201:
        /*008c*/ 	.byte	0x04, 0x1e
        /*008e*/ 	.short	(.L_203 - .L_202)
.L_202:
        /*0090*/ 	.word	0x00000000


	//----- nvinfo : EIATTR_CBANK_PARAM_SIZE
	.align		4
.L_203:
        /*0094*/ 	.byte	0x03, 0x19
        /*0096*/ 	.short	0x0030


	//----- nvinfo : EIATTR_PARAM_CBANK
	.align		4
        /*0098*/ 	.byte	0x04, 0x0a
        /*009a*/ 	.short	(.L_205 - .L_204)
	.align		4
.L_204:
        /*009c*/ 	.word	index@(.nv.constant0._Z13add_edges_csrP10updateInfoiPiS1_PbS1_)
        /*00a0*/ 	.short	0x0380
        /*00a2*/ 	.short	0x0030


	//----- nvinfo : EIATTR_SW_WAR
	.align		4
.L_205:
        /*00a4*/ 	.byte	0x04, 0x36
        /*00a6*/ 	.short	(.L_207 - .L_206)
.L_206:
        /*00a8*/ 	.word	0x00000008
.L_207:


//--------------------- .nv.info._Z9del_edgesPiPbiS_S0_i --------------------------
	.section	.nv.info._Z9del_edgesPiPbiS_S0_i,"",@"SHT_CUDA_INFO"
	.sectionflags	@""
	.align	4


	//----- nvinfo : EIATTR_CUDA_API_VERSION
	.align		4
        /*0000*/ 	.byte	0x04, 0x37
        /*0002*/ 	.short	(.L_209 - .L_208)
.L_208:
        /*0004*/ 	.word	0x00000082


	//----- nvinfo : EIATTR_KPARAM_INFO
	.align		4
.L_209:
        /*0008*/ 	.byte	0x04, 0x17
        /*000a*/ 	.short	(.L_211 - .L_210)
.L_210:
        /*000c*/ 	.word	0x00000000
        /*0010*/ 	.short	0x0005
        /*0012*/ 	.short	0x0028
        /*0014*/ 	.byte	0x00, 0xf0, 0x11, 0x00


	//----- nvinfo : EIATTR_KPARAM_INFO
	.align		4
.L_211:
        /*0018*/ 	.byte	0x04, 0x17
        /*001a*/ 	.short	(.L_213 - .L_212)
.L_212:
        /*001c*/ 	.word	0x00000000
        /*0020*/ 	.short	0x0004
        /*0022*/ 	.short	0x0020
        /*0024*/ 	.byte	0x00, 0xf5, 0x21, 0x00


	//----- nvinfo : EIATTR_KPARAM_INFO
	.align		4
.L_213:
        /*0028*/ 	.byte	0x04, 0x17
        /*002a*/ 	.short	(.L_215 - .L_214)
.L_214:
        /*002c*/ 	.word	0x00000000
        /*0030*/ 	.short	0x0003
        /*0032*/ 	.short	0x0018
        /*0034*/ 	.byte	0x00, 0xf5, 0x21, 0x00


	//----- nvinfo : EIATTR_KPARAM_INFO
	.align		4
.L_215:
        /*0038*/ 	.byte	0x04, 0x17
        /*003a*/ 	.short	(.L_217 - .L_216)
.L_216:
        /*003c*/ 	.word	0x00000000
        /*0040*/ 	.short	0x0002
        /*0042*/ 	.short	0x0010
        /*0044*/ 	.byte	0x00, 0xf0, 0x11, 0x00


	//----- nvinfo : EIATTR_KPARAM_INFO
	.align		4
.L_217:
        /*0048*/ 	.byte	0x04, 0x17
        /*004a*/ 	.short	(.L_219 - .L_218)
.L_218:
        /*004c*/ 	.word	0x00000000
        /*0050*/ 	.short	0x0001
        /*0052*/ 	.short	0x0008
        /*0054*/ 	.byte	0x00, 0xf5, 0x21, 0x00


	//----- nvinfo : EIATTR_KPARAM_INFO
	.align		4
.L_219:
        /*0058*/ 	.byte	0x04, 0x17
        /*005a*/ 	.short	(.L_221 - .L_220)
.L_220:
        /*005c*/ 	.word	0x00000000
        /*0060*/ 	.short	0x0000
        /*0062*/ 	.short	0x0000
        /*0064*/ 	.byte	0x00, 0xf5, 0x21, 0x00


	//----- nvinfo : EIATTR_SPARSE_MMA_MASK
	.align		4
.L_221:
        /*0068*/ 	.byte	0x03, 0x50
        /*006a*/ 	.short	0x0000


	//----- nvinfo : EIATTR_MAXREG_COUNT
	.align		4
        /*006c*/ 	.byte	0x03, 0x1b
        /*006e*/ 	.short	0x00ff


	//----- nvinfo : EIATTR_MERCURY_ISA_VERSION
	.align		4
        /*0070*/ 	.byte	0x03, 0x5f
        /*0072*/ 	.short	0x0101


	//----- nvinfo : EIATTR_VRC_CTA_INIT_COUNT
	.align		4
        /*0074*/ 	.byte	0x02, 0x4a
	.zero		1
	.zero		1


	//----- nvinfo : EIATTR_EXIT_INSTR_OFFSETS
	.align		4
        /*0078*/ 	.byte	0x04, 0x1c
        /*007a*/ 	.short	(.L_223 - .L_222)


	//   ....[0]....
.L_222:
        /*007c*/ 	.word	0x000001f0


	//   ....[1]....
        /*0080*/ 	.word	0x000002b0


	//----- nvinfo : EIATTR_CRS_STACK_SIZE
	.align		4
.L_223:
        /*0084*/ 	.byte	0x04, 0x1e
        /*0086*/ 	.short	(.L_225 - .L_224)
.L_224:
        /*0088*/ 	.word	0x00000000


	//----- nvinfo : EIATTR_CBANK_PARAM_SIZE
	.align		4
.L_225:
        /*008c*/ 	.byte	0x03, 0x19
        /*008e*/ 	.short	0x002c


	//----- nvinfo : EIATTR_PARAM_CBANK
	.align		4
        /*0090*/ 	.byte	0x04, 0x0a
        /*0092*/ 	.short	(.L_227 - .L_226)
	.align		4
.L_226:
        /*0094*/ 	.word	index@(.nv.constant0._Z9del_edgesPiPbiS_S0_i)
        /*0098*/ 	.short	0x0380
        /*009a*/ 	.short	0x002c


	//----- nvinfo : EIATTR_SW_WAR
	.align		4
.L_227:
        /*009c*/ 	.byte	0x04, 0x36
        /*009e*/ 	.short	(.L_229 - .L_228)
.L_228:
        /*00a0*/ 	.word	0x00000008
.L_229:


//--------------------- .nv.info._Z23count_deleted_trianglesP10updateInfoiPyS1_S1_PiS2_PbS2_S2_S3_ --------------------------
	.section	.nv.info._Z23count_deleted_trianglesP10updateInfoiPyS1_S1_PiS2_PbS2_S2_S3_,"",@"SHT_CUDA_INFO"
	.sectionflags	@""
	.align	4


	//----- nvinfo : EIATTR_CUDA_API_VERSION
	.align		4
        /*0000*/ 	.byte	0x04, 0x37
        /*0002*/ 	.short	(.L_231 - .L_230)
.L_230:
        /*0004*/ 	.word	0x00000082


	//----- nvinfo : EIATTR_KPARAM_INFO
	.align		4
.L_231:
        /*0008*/ 	.byte	0x04, 0x17
        /*000a*/ 	.short	(.L_233 - .L_232)
.L_232:
        /*000c*/ 	.word	0x00000000
        /*0010*/ 	.short	0x000a
        /*0012*/ 	.short	0x0050
        /*0014*/ 	.byte	0x00, 0xf5, 0x21, 0x00


	//----- nvinfo : EIATTR_KPARAM_INFO
	.align		4
.L_233:
        /*0018*/ 	.byte	0x04, 0x17
        /*001a*/ 	.short	(.L_235 - .L_234)
.L_234:
        /*001c*/ 	.word	0x00000000
        /*0020*/ 	.short	0x0009
        /*0022*/ 	.short	0x0048
        /*0024*/ 	.byte	0x00, 0xf5, 0x21, 0x00


	//----- nvinfo : EIATTR_KPARAM_INFO
	.align		4
.L_235:
        /*0028*/ 	.byte	0x04, 0x17
        /*002a*/ 	.short	(.L_237 - .L_236)
.L_236:
        /*002c*/ 	.word	0x00000000
        /*0030*/ 	.short	0x0008
        /*0032*/ 	.short	0x0040
        /*0034*/ 	.byte	0x00, 0xf5, 0x21, 0x00


	//----- nvinfo : EIATTR_KPARAM_INFO
	.align		4
.L_237:
        /*0038*/ 	.byte	0x04, 0x17
        /*003a*/ 	.short	(.L_239 - .L_238)
.L_238:
        /*003c*/ 	.word	0x00000000
        /*0040*/ 	.short	0x0007
        /*0042*/ 	.short	0x0038
        /*0044*/ 	.byte	0x00, 0xf5, 0x21, 0x00


	//----- nvinfo : EIATTR_KPARAM_INFO
	.align		4
.L_239:
        /*0048*/ 	.byte	0x04, 0x17
        /*004a*/ 	.short	(.L_241 - .L_240)
.L_240:
        /*004c*/ 	.word	0x00000000
        /*0050*/ 	.short	0x0006
        /*0052*/ 	.short	0x0030
        /*0054*/ 	.byte	0x00, 0xf5, 0x21, 0x00


	//----- nvinfo : EIATTR_KPARAM_INFO
	.align		4
.L_241:
        /*0058*/ 	.byte	0x04, 0x17
        /*005a*/ 	.short	(.L_243 - .L_242)
.L_242:
        /*005c*/ 	.word	0x00000000
        /*0060*/ 	.short	0x0005
        /*0062*/ 	.short	0x0028
        /*0064*/ 	.byte	0x00, 0xf5, 0x21, 0x00


	//----- nvinfo : EIATTR_KPARAM_INFO
	.align		4
.L_243:
        /*0068*/ 	.byte	0x04, 0x17
        /*006a*/ 	.short	(.L_245 - .L_244)
.L_244:
        /*006c*/ 	.word	0x00000000
        /*0070*/ 	.short	0x0004
        /*0072*/ 	.short	0x0020
        /*0074*/ 	.byte	0x00, 0xf5, 0x21, 0x00


	//----- nvinfo : EIATTR_KPARAM_INFO
	.align		4
.L_245:
        /*0078*/ 	.byte	0x04, 0x17
        /*007a*/ 	.short	(.L_247 - .L_246)
.L_246:
        /*007c*/ 	.word	0x00000000
        /*0080*/ 	.short	0x0003
        /*0082*/ 	.short	0x0018
        /*0084*/ 	.byte	0x00, 0xf5, 0x21, 0x00


	//----- nvinfo : EIATTR_KPARAM_INFO
	.align		4
.L_247:
        /*0088*/ 	.byte	0x04, 0x17
        /*008a*/ 	.short	(.L_249 - .L_248)
.L_248:
        /*008c*/ 	.word	0x00000000
        /*0090*/ 	.short	0x0002
        /*0092*/ 	.short	0x0010
        /*0094*/ 	.byte	0x00, 0xf5, 0x21, 0x00


	//----- nvinfo : EIATTR_KPARAM_INFO
	.align		4
.L_249:
        /*0098*/ 	.byte	0x04, 0x17
        /*009a*/ 	.short	(.L_251 - .L_250)
.L_250:
        /*009c*/ 	.word	0x00000000
        /*00a0*/ 	.short	0x0001
        /*00a2*/ 	.short	0x0008
        /*00a4*/ 	.byte	0x00, 0xf0, 0x11, 0x00


	//----- nvinfo : EIATTR_KPARAM_INFO
	.align		4
.L_251:
        /*00a8*/ 	.byte	0x04, 0x17
        /*00aa*/ 	.short	(.L_253 - .L_252)
.L_252:
        /*00ac*/ 	.word	0x00000000
        /*00b0*/ 	.short	0x0000
        /*00b2*/ 	.short	0x0000
        /*00b4*/ 	.byte	0x00, 0xf5, 0x21, 0x00


	//----- nvinfo : EIATTR_SPARSE_MMA_MASK
	.align		4
.L_253:
        /*00b8*/ 	.byte	0x03, 0x50
        /*00ba*/ 	.short	0x0000


	//----- nvinfo : EIATTR_MAXREG_COUNT
	.align		4
        /*00bc*/ 	.byte	0x03, 0x1b
        /*00be*/ 	.short	0x00ff


	//----- nvinfo : EIATTR_MERCURY_ISA_VERSION
	.align		4
        /*00c0*/ 	.byte	0x03, 0x5f
        /*00c2*/ 	.short	0x0101


	//----- nvinfo : EIATTR_INT_WARP_WIDE_INSTR_OFFSETS
	.align		4
        /*00c4*/ 	.byte	0x04, 0x31
        /*00c6*/ 	.short	(.L_255 - .L_254)


	//   ....[0]....
.L_254:
        /*00c8*/ 	.word	0x00000490


	//   ....[1]....
        /*00cc*/ 	.word	0x00000570


	//   ....[2]....
        /*00d0*/ 	.word	0x00000650


	//   ....[3]....
        /*00d4*/ 	.word	0x00000990


	//   ....[4]....
        /*00d8*/ 	.word	0x00000a70


	//   ....[5]....
        /*00dc*/ 	.word	0x00000b50


	//   ....[6]....
        /*00e0*/ 	.word	0x00001090


	//   ....[7]....
        /*00e4*/ 	.word	0x00001170


	//   ....[8]....
        /*00e8*/ 	.word	0x00001250


	//   ....[9]....
        /*00ec*/ 	.word	0x00001590


	//   ....[10]....
        /*00f0*/ 	.word	0x00001670


	//   ....[11]....
        /*00f4*/ 	.word	0x00001750


	//----- nvinfo : EIATTR_VRC_CTA_INIT_COUNT
	.align		4
.L_255:
        /*00f8*/ 	.byte	0x02, 0x4a
	.zero		1
	.zero		1


	//----- nvinfo : EIATTR_EXIT_INSTR_OFFSETS
	.align		4
        /*00fc*/ 	.byte	0x04, 0x1c
        /*00fe*/ 	.short	(.L_257 - .L_256)


	//   ....[0]....
.L_256:
        /*0100*/ 	.word	0x00000070


	//   ....[1]....
        /*0104*/ 	.word	0x000000d0


	//   ....[2]....
        /*0108*/ 	.word	0x00000110


	//   ....[3]....
        /*010c*/ 	.word	0x00000db0


	//   ....[4]....
        /*0110*/ 	.word	0x00001940


	//----- nvinfo : EIATTR_CRS_STACK_SIZE
	.align		4
.L_257:
        /*0114*/ 	.byte	0x04, 0x1e
        /*0116*/ 	.short	(.L_259 - .L_258)
.L_258:
        /*0118*/ 	.word	0x00000000


	//----- nvinfo : EIATTR_CBANK_PARAM_SIZE
	.align		4
.L_259:
        /*011c*/ 	.byte	0x03, 0x19
        /*011e*/ 	.short	0x0058


	//----- nvinfo : EIATTR_PARAM_CBANK
	.align		4
        /*0120*/ 	.byte	0x04, 0x0a
        /*0122*/ 	.short	(.L_261 - .L_260)
	.align		4
.L_260:
        /*0124*/ 	.word	index@(.nv.constant0._Z23count_deleted_trianglesP10updateInfoiPyS1_S1_PiS2_PbS2_S2_S3_)
        /*0128*/ 	.short	0x0380
        /*012a*/ 	.short	0x0058


	//----- nvinfo : EIATTR_SW_WAR
	.align		4
.L_261:
        /*012c*/ 	.byte	0x04, 0x36
        /*012e*/ 	.short	(.L_263 - .L_262)
.L_262:
        /*0130*/ 	.word	0x00000008
.L_263:


//--------------------- .nv.info._Z17mark_del_modifiedP10updateInfoiPiS1_PbS1_S1_S2_ --------------------------
	.section	.nv.info._Z17mark_del_modifiedP10updateInfoiPiS1_PbS1_S1_S2_,"",@"SHT_CUDA_INFO"
	.sectionflags	@""
	.align	4


	//----- nvinfo : EIATTR_CUDA_API_VERSION
	.align		4
        /*0000*/ 	.byte	0x04, 0x37
        /*0002*/ 	.short	(.L_265 - .L_264)
.L_264:
        /*0004*/ 	.word	0x00000082


	//----- nvinfo : EIATTR_KPARAM_INFO
	.align		4
.L_265:
        /*0008*/ 	.byte	0x04, 0x17
        /*000a*/ 	.short	(.L_267 - .L_266)
.L_266:
        /*000c*/ 	.word	0x00000000
        /*0010*/ 	.short	0x0007
        /*0012*/ 	.short	0x0038
        /*0014*/ 	.byte	0x00, 0xf5, 0x21, 0x00


	//----- nvinfo : EIATTR_KPARAM_INFO
	.align		4
.L_267:
        /*0018*/ 	.byte	0x04, 0x17
        /*001a*/ 	.short	(.L_269 - .L_268)
.L_268:
        /*001c*/ 	.word	0x00000000
        /*0020*/ 	.short	0x0006
        /*0022*/ 	.short	0x0030
        /*0024*/ 	.byte	0x00, 0xf5, 0x21, 0x00


	//----- nvinfo : EIATTR_KPARAM_INFO
	.align		4
.L_269:
        /*0028*/ 	.byte	0x04, 0x17
        /*002a*/ 	.short	(.L_271 - .L_270)
.L_270:
        /*002c*/ 	.word	0x00000000
        /*0030*/ 	.short	0x0005
        /*0032*/ 	.short	0x0028
        /*0034*/ 	.byte	0x00, 0xf5, 0x21, 0x00


	//----- nvinfo : EIATTR_KPARAM_INFO
	.align		4
.L_271:
        /*0038*/ 	.byte	0x04, 0x17
        /*003a*/ 	.short	(.L_273 - .L_272)
.L_272:
        /*003c*/ 	.word	0x00000000
        /*0040*/ 	.short	0x0004
        /*0042*/ 	.short	0x0020
        /*0044*/ 	.byte	0x00, 0xf5, 0x21, 0x00


	//----- nvinfo : EIATTR_KPARAM_INFO
	.align		4
.L_273:
        /*0048*/ 	.byte	0x04, 0x17
        /*004a*/ 	.short	(.L_275 - .L_274)
.L_274:
        /*004c*/ 	.word	0x00000000
        /*0050*/ 	.short	0x0003
        /*0052*/ 	.short	0x0018
        /*0054*/ 	.byte	0x00, 0xf5, 0x21, 0x00


	//----- nvinfo : EIATTR_KPARAM_INFO
	.align		4
.L_275:
        /*0058*/ 	.byte	0x04, 0x17
        /*005a*/ 	.short	(.L_277 - .L_276)
.L_276:
        /*005c*/ 	.word	0x00000000
        /*0060*/ 	.short	0x0002
        /*0062*/ 	.short	0x0010
        /*0064*/ 	.byte	0x00, 0xf5, 0x21, 0x00


	//----- nvinfo : EIATTR_KPARAM_INFO
	.align		4
.L_277:
        /*0068*/ 	.byte	0x04, 0x17
        /*006a*/ 	.short	(.L_279 - .L_278)
.L_278:
        /*006c*/ 	.word	0x00000000
        /*0070*/ 	.short	0x0001
        /*0072*/ 	.short	0x0008
        /*0074*/ 	.byte	0x00, 0xf0, 0x11, 0x00


	//----- nvinfo : EIATTR_KPARAM_INFO
	.align		4
.L_279:
        /*0078*/ 	.byte	0x04, 0x17
        /*007a*/ 	.short	(.L_281 - .L_280)
.L_280:
        /*007c*/ 	.word	0x00000000
        /*0080*/ 	.short	0x0000
        /*0082*/ 	.short	0x0000
        /*0084*/ 	.byte	0x00, 0xf5, 0x21, 0x00


	//----- nvinfo : EIATTR_SPARSE_MMA_MASK
	.align		4
.L_281:
        /*0088*/ 	.byte	0x03, 0x50
        /*008a*/ 	.short	0x0000


	//----- nvinfo : EIATTR_MAXREG_COUNT
	.align		4
        /*008c*/ 	.byte	0x03, 0x1b
        /*008e*/ 	.short	0x00ff


	//----- nvinfo : EIATTR_MERCURY_ISA_VERSION
	.align		4
        /*0090*/ 	.byte	0x03, 0x5f
        /*0092*/ 	.short	0x0101


	//----- nvinfo : EIATTR_VRC_CTA_INIT_COUNT
	.align		4
        /*0094*/ 	.byte	0x02, 0x4a
	.zero		1
	.zero		1


	//----- nvinfo : EIATTR_EXIT_INSTR_OFFSETS
	.align		4
        /*0098*/ 	.byte	0x04, 0x1c
        /*009a*/ 	.short	(.L_283 - .L_282)


	//   ....[0]....
.L_282:
        /*009c*/ 	.word	0x00000070


	//   ....[1]....
        /*00a0*/ 	.word	0x000000d0


	//   ....[2]....
        /*00a4*/ 	.word	0x00000250


	//   ....[3]....
        /*00a8*/ 	.word	0x00000300


	//   ....[4]....
        /*00ac*/ 	.word	0x000003b0


	//   ....[5]....
        /*00b0*/ 	.word	0x00000410


	//----- nvinfo : EIATTR_CRS_STACK_SIZE
	.align		4
.L_283:
        /*00b4*/ 	.byte	0x04, 0x1e
        /*00b6*/ 	.short	(.L_285 - .L_284)
.L_284:
        /*00b8*/ 	.word	0x00000000


	//----- nvinfo : EIATTR_CBANK_PARAM_SIZE
	.align		4
.L_285:
        /*00bc*/ 	.byte	0x03, 0x19
        /*00be*/ 	.short	0x0040


	//----- nvinfo : EIATTR_PARAM_CBANK
	.align		4
        /*00c0*/ 	.byte	0x04, 0x0a
        /*00c2*/ 	.short	(.L_287 - .L_286)
	.align		4
.L_286:
        /*00c4*/ 	.word	index@(.nv.constant0._Z17mark_del_modifiedP10updateInfoiPiS1_PbS1_S1_S2_)
        /*00c8*/ 	.short	0x0380
        /*00ca*/ 	.short	0x0040


	//----- nvinfo : EIATTR_SW_WAR
	.align		4
.L_287:
        /*00cc*/ 	.byte	0x04, 0x36
        /*00ce*/ 	.short	(.L_289 - .L_288)
.L_288:
        /*00d0*/ 	.word	0x00000008
.L_289:


//--------------------- .nv.info._Z9tc_kerneliPiS_Pyb --------------------------
	.section	.nv.info._Z9tc_kerneliPiS_Pyb,"",@"SHT_CUDA_INFO"
	.sectionflags	@""
	.align	4


	//----- nvinfo : EIATTR_CUDA_API_VERSION
	.align		4
        /*0000*/ 	.byte	0x04, 0x37
        /*0002*/ 	.short	(.L_291 - .L_290)
.L_290:
        /*0004*/ 	.word	0x00000082


	//----- nvinfo : EIATTR_KPARAM_INFO
	.align		4
.L_291:
        /*0008*/ 	.byte	0x04, 0x17
        /*000a*/ 	.short	(.L_293 - .L_292)
.L_292:
        /*000c*/ 	.word	0x00000000
        /*0010*/ 	.short	0x0004
        /*0012*/ 	.short	0x0020
        /*0014*/ 	.byte	0x00, 0xf0, 0x05, 0x00


	//----- nvinfo : EIATTR_KPARAM_INFO
	.align		4
.L_293:
        /*0018*/ 	.byte	0x04, 0x17
        /*001a*/ 	.short	(.L_295 - .L_294)
.L_294:
        /*001c*/ 	.word	0x00000000
        /*0020*/ 	.short	0x0003
        /*0022*/ 	.short	0x0018
        /*0024*/ 	.byte	0x00, 0xf5, 0x21, 0x00


	//----- nvinfo : EIATTR_KPARAM_INFO
	.align		4
.L_295:
        /*0028*/ 	.byte	0x04, 0x17
        /*002a*/ 	.short	(.L_297 - .L_296)
.L_296:
        /*002c*/ 	.word	0x00000000
        /*0030*/ 	.short	0x0002
        /*0032*/ 	.short	0x0010
        /*0034*/ 	.byte	0x00, 0xf5, 0x21, 0x00


	//----- nvinfo : EIATTR_KPARAM_INFO
	.align		4
.L_297:
        /*0038*/ 	.byte	0x04, 0x17
        /*003a*/ 	.short	(.L_299 - .L_298)
.L_298:
        /*003c*/ 	.word	0x00000000
        /*0040*/ 	.short	0x0001
        /*0042*/ 	.short	0x0008
        /*0044*/ 	.byte	0x00, 0xf5, 0x21, 0x00


	//----- nvinfo : EIATTR_KPARAM_INFO
	.align		4
.L_299:
        /*0048*/ 	.byte	0x04, 0x17
        /*004a*/ 	.short	(.L_301 - .L_300)
.L_300:
        /*004c*/ 	.word	0x00000000
        /*0050*/ 	.short	0x0000
        /*0052*/ 	.short	0x0000
        /*0054*/ 	.byte	0x00, 0xf0, 0x11, 0x00


	//----- nvinfo : EIATTR_SPARSE_MMA_MASK
	.align		4
.L_301:
        /*0058*/ 	.byte	0x03, 0x50
        /*005a*/ 	.short	0x0000


	//----- nvinfo : EIATTR_MAXREG_COUNT
	.align		4
        /*005c*/ 	.byte	0x03, 0x1b
        /*005e*/ 	.short	0x00ff


	//----- nvinfo : EIATTR_MERCURY_ISA_VERSION
	.align		4
        /*0060*/ 	.byte	0x03, 0x5f
        /*0062*/ 	.short	0x0101


	//----- nvinfo : EIATTR_INT_WARP_WIDE_INSTR_OFFSETS
	.align		4
        /*0064*/ 	.byte	0x04, 0x31
        /*0066*/ 	.short	(.L_303 - .L_302)


	//   ....[0]....
.L_302:
        /*0068*/ 	.word	0x00000360


	//   ....[1]....
        /*006c*/ 	.word	0x00000810


	//----- nvinfo : EIATTR_VRC_CTA_INIT_COUNT
	.align		4
.L_303:
        /*0070*/ 	.byte	0x02, 0x4a
	.zero		1
	.zero		1


	//----- nvinfo : EIATTR_EXIT_INSTR_OFFSETS
	.align		4
        /*0074*/ 	.byte	0x04, 0x1c
        /*0076*/ 	.short	(.L_305 - .L_304)


	//   ....[0]....
.L_304:
        /*0078*/ 	.word	0x00000570


	//   ....[1]....
        /*007c*/ 	.word	0x000005b0


	//   ....[2]....
        /*0080*/ 	.word	0x000009c0


	//----- nvinfo : EIATTR_CRS_STACK_SIZE
	.align		4
.L_305:
        /*0084*/ 	.byte	0x04, 0x1e
        /*0086*/ 	.short	(.L_307 - .L_306)
.L_306:
        /*0088*/ 	.word	0x00000000


	//----- nvinfo : EIATTR_CBANK_PARAM_SIZE
	.align		4
.L_307:
        /*008c*/ 	.byte	0x03, 0x19
        /*008e*/ 	.short	0x0021


	//----- nvinfo : EIATTR_PARAM_CBANK
	.align		4
        /*0090*/ 	.byte	0x04, 0x0a
        /*0092*/ 	.short	(.L_309 - .L_308)
	.align		4
.L_308:
        /*0094*/ 	.word	index@(.nv.constant0._Z9tc_kerneliPiS_Pyb)
        /*0098*/ 	.short	0x0380
        /*009a*/ 	.short	0x0021


	//----- nvinfo : EIATTR_SW_WAR
	.align		4
.L_309:
        /*009c*/ 	.byte	0x04, 0x36
        /*009e*/ 	.short	(.L_311 - .L_310)
.L_310:
        /*00a0*/ 	.word	0x00000008
.L_311:


//--------------------- .nv.info._Z4copyIiEvPT_S1_i --------------------------
	.section	.nv.info._Z4copyIiEvPT_S1_i,"",@"SHT_CUDA_INFO"
	.sectionflags	@""
	.align	4


	//----- nvinfo : EIATTR_CUDA_API_VERSION
	.align		4
        /*0000*/ 	.byte	0x04, 0x37
        /*0002*/ 	.short	(.L_313 - .L_312)
.L_312:
        /*0004*/ 	.word	0x00000082


	//----- nvinfo : EIATTR_KPARAM_INFO
	.align		4
.L_313:
        /*0008*/ 	.byte	0x04, 0x17
        /*000a*/ 	.short	(.L_315 - .L_314)
.L_314:
        /*000c*/ 	.word	0x00000000
        /*0010*/ 	.short	0x0002
        /*0012*/ 	.short	0x0010
        /*0014*/ 	.byte	0x00, 0xf0, 0x11, 0x00


	//----- nvinfo : EIATTR_KPARAM_INFO
	.align		4
.L_315:
        /*0018*/ 	.byte	0x04, 0x17
        /*001a*/ 	.short	(.L_317 - .L_316)
.L_316:
        /*001c*/ 	.word	0x00000000
        /*0020*/ 	.short	0x0001
        /*0022*/ 	.short	0x0008
        /*0024*/ 	.byte	0x00, 0xf5, 0x21, 0x00


	//----- nvinfo : EIATTR_KPARAM_INFO
	.align		4
.L_317:
        /*0028*/ 	.byte	0x04, 0x17
        /*002a*/ 	.short	(.L_319 - .L_318)
.L_318:
        /*002c*/ 	.word	0x00000000
        /*0030*/ 	.short	0x0000
        /*0032*/ 	.short	0x0000
        /*0034*/ 	.byte	0x00, 0xf5, 0x21, 0x00


	//----- nvinfo : EIATTR_SPARSE_MMA_MASK
	.align		4
.L_319:
        /*0038*/ 	.byte	0x03, 0x50
        /*003a*/ 	.short	0x0000


	//----- nvinfo : EIATTR_MAXREG_COUNT
	.align		4
        /*003c*/ 	.byte	0x03, 0x1b
        /*003e*/ 	.short	0x00ff


	//----- nvinfo : EIATTR_MERCURY_ISA_VERSION
	.align		4
        /*0040*/ 	.byte	0x03, 0x5f
        /*0042*/ 	.short	0x0101


	//----- nvinfo : EIATTR_VRC_CTA_INIT_COUNT
	.align		4
        /*0044*/ 	.byte	0x02, 0x4a
	.zero		1
	.zero		1


	//----- nvinfo : EIATTR_EXIT_INSTR_OFFSETS
	.align		4
        /*0048*/ 	.byte	0x04, 0x1c
        /*004a*/ 	.short	(.L_321 - .L_320)


	//   ....[0]....
.L_320:
        /*004c*/ 	.word	0x00000070


	//   ....[1]....
        /*0050*/ 	.word	0x000000f0


	//----- nvinfo : EIATTR_CBANK_PARAM_SIZE
	.align		4
.L_321:
        /*0054*/ 	.byte	0x03, 0x19
        /*0056*/ 	.short	0x0014


	//----- nvinfo : EIATTR_PARAM_CBANK
	.align		4
        /*0058*/ 	.byte	0x04, 0x0a
        /*005a*/ 	.short	(.L_323 - .L_322)
	.align		4
.L_322:
        /*005c*/ 	.word	index@(.nv.constant0._Z4copyIiEvPT_S1_i)
        /*0060*/ 	.short	0x0380
        /*0062*/ 	.short	0x0014


	//----- nvinfo : EIATTR_SW_WAR
	.align		4
.L_323:
        /*0064*/ 	.byte	0x04, 0x36
        /*0066*/ 	.short	(.L_325 - .L_324)
.L_324:
        /*0068*/ 	.word	0x00000008
.L_325:


//--------------------- .nv.info._Z11init_kernelIiEvPT_S0_i --------------------------
	.section	.nv.info._Z11init_kernelIiEvPT_S0_i,"",@"SHT_CUDA_INFO"
	.sectionflags	@""
	.align	4


	//----- nvinfo : EIATTR_CUDA_API_VERSION
	.align		4
        /*0000*/ 	.byte	0x04, 0x37
        /*0002*/ 	.short	(.L_327 - .L_326)
.L_326:
        /*0004*/ 	.word	0x00000082


	//----- nvinfo : EIATTR_KPARAM_INFO
	.align		4
.L_327:
        /*0008*/ 	.byte	0x04, 0x17
        /*000a*/ 	.short	(.L_329 - .L_328)
.L_328:
        /*000c*/ 	.word	0x00000000
        /*0010*/ 	.short	0x0002
        /*0012*/ 	.short	0x000c
        /*0014*/ 	.byte	0x00, 0xf0, 0x11, 0x00


	//----- nvinfo : EIATTR_KPARAM_INFO
	.align		4
.L_329:
        /*0018*/ 	.byte	0x04, 0x17
        /*001a*/ 	.short	(.L_331 - .L_330)
.L_330:
        /*001c*/ 	.word	0x00000000
        /*0020*/ 	.short	0x0001
        /*0022*/ 	.short	0x0008
        /*0024*/ 	.byte	0x00, 0xf0, 0x11, 0x00


	//----- nvinfo : EIATTR_KPARAM_INFO
	.align		4
.L_331:
        /*0028*/ 	.byte	0x04, 0x17
        /*002a*/ 	.short	(.L_333 - .L_332)
.L_332:
        /*002c*/ 	.word	0x00000000
        /*0030*/ 	.short	0x0000
        /*0032*/ 	.short	0x0000
        /*0034*/ 	.byte	0x00, 0xf5, 0x21, 0x00


	//----- nvinfo : EIATTR_SPARSE_MMA_MASK
	.align		4
.L_333:
        /*0038*/ 	.byte	0x03, 0x50
        /*003a*/ 	.short	0x0000


	//----- nvinfo : EIATTR_MAXREG_COUNT
	.align		4
        /*003c*/ 	.byte	0x03, 0x1b
        /*003e*/ 	.short	0x00ff


	//----- nvinfo : EIATTR_MERCURY_ISA_VERSION
	.align		4
        /*0040*/ 	.byte	0x03, 0x5f
        /*0042*/ 	.short	0x0101


	//----- nvinfo : EIATTR_VRC_CTA_INIT_COUNT
	.align		4
        /*0044*/ 	.byte	0x02, 0x4a
	.zero		1
	.zero		1


	//----- nvinfo : EIATTR_EXIT_INSTR_OFFSETS
	.align		4
        /*0048*/ 	.byte	0x04, 0x1c
        /*004a*/ 	.short	(.L_335 - .L_334)


	//   ....[0]....
.L_334:
        /*004c*/ 	.word	0x00000070


	//   ....[1]....
        /*0050*/ 	.word	0x00000120


	//----- nvinfo : EIATTR_CRS_STACK_SIZE
	.align		4
.L_335:
        /*0054*/ 	.byte	0x04, 0x1e
        /*0056*/ 	.short	(.L_337 - .L_336)
.L_336:
        /*0058*/ 	.word	0x00000000


	//----- nvinfo : EIATTR_CBANK_PARAM_SIZE
	.align		4
.L_337:
        /*005c*/ 	.byte	0x03, 0x19
        /*005e*/ 	.short	0x0010


	//----- nvinfo : EIATTR_PARAM_CBANK
	.align		4
        /*0060*/ 	.byte	0x04, 0x0a
        /*0062*/ 	.short	(.L_339 - .L_338)
	.align		4
.L_338:
        /*0064*/ 	.word	index@(.nv.constant0._Z11init_kernelIiEvPT_S0_i)
        /*0068*/ 	.short	0x0380
        /*006a*/ 	.short	0x0010


	//----- nvinfo : EIATTR_SW_WAR
	.align		4
.L_339:
        /*006c*/ 	.byte	0x04, 0x36
        /*006e*/ 	.short	(.L_341 - .L_340)
.L_340:
        /*0070*/ 	.word	0x00000008
.L_341:


//--------------------- .nv.info._Z11init_kernelIbEvPT_S0_i --------------------------
	.section	.nv.info._Z11init_kernelIbEvPT_S0_i,"",@"SHT_CUDA_INFO"
	.sectionflags	@""
	.align	4


	//----- nvinfo : EIATTR_CUDA_API_VERSION
	.align		4
        /*0000*/ 	.byte	0x04, 0x37
        /*0002*/ 	.short	(.L_343 - .L_342)
.L_342:
        /*0004*/ 	.word	0x00000082


	//----- nvinfo : EIATTR_KPARAM_INFO
	.align		4
.L_343:
        /*0008*/ 	.byte	0x04, 0x17
        /*000a*/ 	.short	(.L_345 - .L_344)
.L_344:
        /*000c*/ 	.word	0x00000000
        /*0010*/ 	.short	0x0002
        /*0012*/ 	.short	0x000c
        /*0014*/ 	.byte	0x00, 0xf0, 0x11, 0x00


	//----- nvinfo : EIATTR_KPARAM_INFO
	.align		4
.L_345:
        /*0018*/ 	.byte	0x04, 0x17
        /*001a*/ 	.short	(.L_347 - .L_346)
.L_346:
        /*001c*/ 	.word	0x00000000
        /*0020*/ 	.short	0x0001
        /*0022*/ 	.short	0x0008
        /*0024*/ 	.byte	0x00, 0xf0, 0x05, 0x00


	//----- nvinfo : EIATTR_KPARAM_INFO
	.align		4
.L_347:
        /*0028*/ 	.byte	0x04, 0x17
        /*002a*/ 	.short	(.L_349 - .L_348)
.L_348:
        /*002c*/ 	.word	0x00000000
        /*0030*/ 	.short	0x0000
        /*0032*/ 	.short	0x0000
        /*0034*/ 	.byte	0x00, 0xf5, 0x21, 0x00


	//----- nvinfo : EIATTR_SPARSE_MMA_MASK
	.align		4
.L_349:
        /*0038*/ 	.byte	0x03, 0x50
        /*003a*/ 	.short	0x0000


	//----- nvinfo : EIATTR_MAXREG_COUNT
	.align		4
        /*003c*/ 	.byte	0x03, 0x1b
        /*003e*/ 	.short	0x00ff


	//----- nvinfo : EIATTR_MERCURY_ISA_VERSION
	.align		4
        /*0040*/ 	.byte	0x03, 0x5f
        /*0042*/ 	.short	0x0101


	//----- nvinfo : EIATTR_VRC_CTA_INIT_COUNT
	.align		4
        /*0044*/ 	.byte	0x02, 0x4a
	.zero		1
	.zero		1


	//----- nvinfo : EIATTR_EXIT_INSTR_OFFSETS
	.align		4
        /*0048*/ 	.byte	0x04, 0x1c
        /*004a*/ 	.short	(.L_351 - .L_350)


	//   ....[0]....
.L_350:
        /*004c*/ 	.word	0x00000070


	//   ....[1]....
        /*0050*/ 	.word	0x00000150


	//----- nvinfo : EIATTR_CRS_STACK_SIZE
	.align		4
.L_351:
        /*0054*/ 	.byte	0x04, 0x1e
        /*0056*/ 	.short	(.L_353 - .L_352)
.L_352:
        /*0058*/ 	.word	0x00000000


	//----- nvinfo : EIATTR_CBANK_PARAM_SIZE
	.align		4
.L_353:
        /*005c*/ 	.byte	0x03, 0x19
        /*005e*/ 	.short	0x0010


	//----- nvinfo : EIATTR_PARAM_CBANK
	.align		4
        /*0060*/ 	.byte	0x04, 0x0a
        /*0062*/ 	.short	(.L_355 - .L_354)
	.align		4
.L_354:
        /*0064*/ 	.word	index@(.nv.constant0._Z11init_kernelIbEvPT_S0_i)
        /*0068*/ 	.short	0x0380
        /*006a*/ 	.short	0x0010


	//----- nvinfo : EIATTR_SW_WAR
	.align		4
.L_355:
        /*006c*/ 	.byte	0x04, 0x36
        /*006e*/ 	.short	(.L_357 - .L_356)
.L_356:
        /*0070*/ 	.word	0x00000008
.L_357:


//--------------------- .nv.callgraph             --------------------------
	.section	.nv.callgraph,"",@"SHT_CUDA_CALLGRAPH"
	.align	4
	.sectionentsize	8
	.align		4
        /*0000*/ 	.word	0x00000000
	.align		4
        /*0004*/ 	.word	0xffffffff
	.align		4
        /*0008*/ 	.word	0x00000000
	.align		4
        /*000c*/ 	.word	0xfffffffe
	.align		4
        /*0010*/ 	.word	0x00000000
	.align		4
        /*0014*/ 	.word	0xfffffffd
	.align		4
        /*0018*/ 	.word	0x00000000
	.align		4
        /*001c*/ 	.word	0xfffffffc


//--------------------- .text._Z21count_added_trianglesP10updateInfoiPyS1_S1_PiS2_PbS2_S2_S3_ --------------------------
	.section	.text._Z21count_added_trianglesP10updateInfoiPyS1_S1_PiS2_PbS2_S2_S3_,"ax",@progbits
	.align	128
        .global         _Z21count_added_trianglesP10updateInfoiPyS1_S1_PiS2_PbS2_S2_S3_
        .type           _Z21count_added_trianglesP10updateInfoiPyS1_S1_PiS2_PbS2_S2_S3_,@function
        .size           _Z21count_added_trianglesP10updateInfoiPyS1_S1_PiS2_PbS2_S2_S3_,(.L_x_154 - _Z21count_added_trianglesP10updateInfoiPyS1_S1_PiS2_PbS2_S2_S3_)
        .other          _Z21count_added_trianglesP10updateInfoiPyS1_S1_PiS2_PbS2_S2_S3_,@"STO_CUDA_ENTRY STV_DEFAULT"
_Z21count_added_trianglesP10updateInfoiPyS1_S1_PiS2_PbS2_S2_S3_:
.text._Z21count_added_trianglesP10updateInfoiPyS1_S1_PiS2_PbS2_S2_S3_:
[----:B------:R-:W-:Y:S01]  /*0000*/  LDC R1, c[0x0][0x37c] ;  /* 0x0000df00ff017b82 */ /* 0x000fe20000000800 */
[----:B------:R-:W0:Y:S01]  /*0010*/  S2R R3, SR_CTAID.X ;  /* 0x0000000000037919 */ /* 0x000e220000002500 */
[----:B------:R-:W0:Y:S01]  /*0020*/  LDCU UR4, c[0x0][0x360] ;  /* 0x00006c00ff0477ac */ /* 0x000e220008000800 */
[----:B------:R-:W0:Y:S01]  /*0030*/  S2R R0, SR_TID.X ;  /* 0x0000000000007919 */ /* 0x000e220000002100 */
[----:B------:R-:W1:Y:S01]  /*0040*/  LDCU UR5, c[0x0][0x388] ;  /* 0x00007100ff0577ac */ /* 0x000e620008000800 */
[----:B0-----:R-:W-:-:S05]  /*0050*/  IMAD R3, R3, UR4, R0 ;  /* 0x0000000403037c24 */ /* 0x001fca000f8e0200 */
[----:B-1----:R-:W-:-:S13]  /*0060*/  ISETP.GE.U32.AND P0, PT, R3, UR5, PT ;  /* 0x0000000503007c0c */ /* 0x002fda000bf06070 */
[----:B------:R-:W-:Y:S05]  /*0070*/  @P0 EXIT ;  /* 0x000000000000094d */ /* 0x000fea0003800000 */
[----:B------:R-:W0:Y:S01]  /*0080*/  LDC.64 R4, c[0x0][0x380] ;  /* 0x0000e000ff047b82 */ /* 0x000e220000000a00 */
[----:B------:R-:W1:Y:S01]  /*0090*/  LDCU.64 UR8, c[0x0][0x358] ;  /* 0x00006b00ff0877ac */ /* 0x000e620008000a00 */
[----:B0-----:R-:W-:-:S05]  /*00a0*/  IMAD.WIDE.U32 R4, R3, 0xc, R4 ;  /* 0x0000000c03047825 */ /* 0x001fca00078e0004 */
[----:B-1----:R-:W2:Y:S02]  /*00b0*/  LDG.E.U8 R0, desc[UR8][R4.64] ;  /* 0x0000000804007981 */ /* 0x002ea4000c1e1100 */
[----:B--2---:R-:W-:-:S13]  /*00c0*/  ISETP.NE.AND P0, PT, R0, 0x64, PT ;  /* 0x000000640000780c */ /* 0x004fda0003f05270 */
[----:B------:R-:W-:Y:S05]  /*00d0*/  @!P0 EXIT ;  /* 0x000000000000894d */ /* 0x000fea0003800000 */
[----:B------:R-:W2:Y:S04]  /*00e0*/  LDG.E R3, desc[UR8][R4.64+0x4] ;  /* 0x0000040804037981 */ /* 0x000ea8000c1e1900 */
[----:B------:R-:W2:Y:S02]  /*00f0*/  LDG.E R0, desc[UR8][R4.64+0x8] ;  /* 0x0000080804007981 */ /* 0x000ea4000c1e1900 */
[----:B--2---:R-:W-:-:S13]  /*0100*/  ISETP.NE.AND P0, PT, R3, R0, PT ;  /* 0x000000000300720c */ /* 0x004fda0003f05270 */
[----:B------:R-:W-:Y:S05]  /*0110*/  @!P0 EXIT ;  /* 0x000000000000894d */ /* 0x000fea0003800000 */
[----:B------:R-:W0:Y:S01]  /*0120*/  LDC.64 R6, c[0x0][0x3a8] ;  /* 0x0000ea00ff067b82 */ /* 0x000e220000000a00 */
[----:B------:R-:W1:Y:S01]  /*0130*/  LDCU.64 UR12, c[0x0][0x3b8] ;  /* 0x00007700ff0c77ac */ /* 0x000e620008000a00 */
[----:B0-----:R-:W-:-:S05]  /*0140*/  IMAD.WIDE R6, R0, 0x4, R6 ;  /* 0x0000000400067825 */ /* 0x001fca00078e0206 */
[----:B------:R-:W2:Y:S04]  /*0150*/  LDG.E R2, desc[UR8][R6.64] ;  /* 0x0000000806027981 */ /* 0x000ea8000c1e1900 */
[----:B------:R-:W2:Y:S01]  /*0160*/  LDG.E R5, desc[UR8][R6.64+0x4] ;  /* 0x0000040806057981 */ /* 0x000ea2000c1e1900 */
[----:B------:R-:W-:Y:S01]  /*0170*/  BSSY.RECONVERGENT B1, `(.L_x_0) ;  /* 0x00000bd000017945 */ /* 0x000fe20003800200 */
[----:B------:R-:W-:Y:S01]  /*0180*/  IMAD.MOV.U32 R10, RZ, RZ, 0x1 ;  /* 0x00000001ff0a7424 */ /* 0x000fe200078e00ff */
[----:B--2---:R-:W-:-:S13]  /*0190*/  ISETP.GE.AND P0, PT, R2, R5, PT ;  /* 0x000000050200720c */ /* 0x004fda0003f06270 */
[----:B-1----:R-:W-:Y:S05]  /*01a0*/  @P0 BRA `(.L_x_1) ;  /* 0x0000000800e40947 */ /* 0x002fea0003800000 */
[----:B------:R-:W-:Y:S02]  /*01b0*/  IMAD.MOV.U32 R9, RZ, RZ, R5 ;  /* 0x000000ffff097224 */ /* 0x000fe400078e0005 */
[----:B------:R-:W-:-:S07]  /*01c0*/  IMAD.MOV.U32 R10, RZ, RZ, 0x1 ;  /* 0x00000001ff0a7424 */ /* 0x000fce00078e00ff */
.L_x_22:
[----:B------:R-:W0:Y:S02]  /*01d0*/  LDC.64 R4, c[0x0][0x3b0] ;  /* 0x0000ec00ff047b82 */ /* 0x000e240000000a00 */
[----:B0-----:R-:W-:-:S05]  /*01e0*/  IMAD.WIDE R4, R2, 0x4, R4 ;  /* 0x0000000402047825 */ /* 0x001fca00078e0204 */
[----:B------:R-:W2:Y:S01]  /*01f0*/  LDG.E R15, desc[UR8][R4.64] ;  /* 0x00000008040f7981 */ /* 0x000ea2000c1e1900 */
[----:B------:R-:W-:Y:S01]  /*0200*/  BSSY.RECONVERGENT B0, `(.L_x_2) ;  /* 0x00000b0000007945 */ /* 0x000fe20003800200 */
[----:B--2---:R-:W-:-:S04]  /*0210*/  ISETP.NE.AND P0, PT, R15, R3, PT ;  /* 0x000000030f00720c */ /* 0x004fc80003f05270 */
[----:B------:R-:W-:-:S04]  /*0220*/  ISETP.EQ.OR P0, PT, R15, 0x7fffffff, !P0 ;  /* 0x7fffffff0f00780c */ /* 0x000fc80004702670 */
[----:B------:R-:W-:-:S13]  /*0230*/  ISETP.EQ.OR P0, PT, R15, R0, P0 ;  /* 0x000000000f00720c */ /* 0x000fda0000702670 */
[----:B------:R-:W-:Y:S05]  /*0240*/  @P0 BRA `(.L_x_3) ;  /* 0x0000000800ac0947 */ /* 0x000fea0003800000 */
[----:B------:R-:W0:Y:S01]  /*0250*/  LDC.64 R8, c[0x0][0x3a8] ;  /* 0x0000ea00ff087b82 */ /* 0x000e220000000a00 */
[----:B------:R-:W1:Y:S02]  /*0260*/  LDCU.64 UR4, c[0x0][0x3b8] ;  /* 0x00007700ff0477ac */ /* 0x000e640008000a00 */
[----:B-1----:R-:W-:-:S04]  /*0270*/  IADD3 R4, P0, PT, R2, UR4, RZ ;  /* 0x0000000402047c10 */ /* 0x002fc8000ff1e0ff */
[----:B------:R-:W-:Y:S01]  /*0280*/  LEA.HI.X.SX32 R5, R2, UR5, 0x1, P0 ;  /* 0x0000000502057c11 */ /* 0x000fe200080f0eff */
[----:B0-----:R-:W-:-:S04]  /*0290*/  IMAD.WIDE R8, R15, 0x4, R8 ;  /* 0x000000040f087825 */ /* 0x001fc800078e0208 */
[----:B------:R-:W2:Y:S04]  /*02a0*/  LDG.E.U8 R11, desc[UR8][R4.64] ;  /* 0x00000008040b7981 */ /* 0x000ea8000c1e1100 */
[----:B------:R-:W3:Y:S04]  /*02b0*/  LDG.E R17, desc[UR8][R8.64] ;  /* 0x0000000808117981 */ /* 0x000ee8000c1e1900 */
[----:B------:R-:W3:Y:S01]  /*02c0*/  LDG.E R12, desc[UR8][R8.64+0x4] ;  /* 0x00000408080c7981 */ /* 0x000ee2000c1e1900 */
[----:B------:R-:W-:Y:S01]  /*02d0*/  BSSY.RECONVERGENT B2, `(.L_x_4) ;  /* 0x000004d000027945 */ /* 0x000fe20003800200 */
[----:B------:R-:W-:Y:S01]  /*02e0*/  VIADD R14, R10, 0x1 ;  /* 0x000000010a0e7836 */ /* 0x000fe20000000000 */
[----:B--2---:R-:W-:-:S02]  /*02f0*/  ISETP.NE.AND P0, PT, R11, RZ, PT ;  /* 0x000000ff0b00720c */ /* 0x004fc40003f05270 */
[----:B---3--:R-:W-:-:S11]  /*0300*/  ISETP.GE.AND P1, PT, R17, R12, PT ;  /* 0x0000000c1100720c */ /* 0x008fd60003f26270 */
[----:B------:R-:W-:Y:S02]  /*0310*/  @!P0 IMAD.MOV R14, RZ, RZ, R10 ;  /* 0x000000ffff0e8224 */ /* 0x000fe400078e020a */
[----:B------:R-:W-:Y:S05]  /*0320*/  @P1 BRA `(.L_x_5) ;  /* 0x00000004001c1947 */ /* 0x000fea0003800000 */
[----:B------:R-:W0:Y:S01]  /*0330*/  LDC.64 R10, c[0x0][0x3b0] ;  /* 0x0000ec00ff0a7b82 */ /* 0x000e220000000a00 */
[----:B------:R-:W-:-:S07]  /*0340*/  IMAD.MOV.U32 R18, RZ, RZ, R12 ;  /* 0x000000ffff127224 */ /* 0x000fce00078e000c */
.L_x_12:
[----:B0-----:R-:W-:-:S06]  /*0350*/  IMAD.WIDE R12, R17, 0x4, R10 ;  /* 0x00000004110c7825 */ /* 0x001fcc00078e020a */
[----:B------:R-:W2:Y:S01]  /*0360*/  LDG.E R12, desc[UR8][R12.64] ;  /* 0x000000080c0c7981 */ /* 0x000ea2000c1e1900 */
[----:B------:R-:W-:Y:S01]  /*0370*/  BSSY.RECONVERGENT B3, `(.L_x_6) ;  /* 0x000003f000037945 */ /* 0x000fe20003800200 */
[----:B--2---:R-:W-:-:S13]  /*0380*/  ISETP.NE.AND P0, PT, R12, R3, PT ;  /* 0x000000030c00720c */ /* 0x004fda0003f05270 */
[----:B------:R-:W-:Y:S05]  /*0390*/  @P0 BRA `(.L_x_7) ;  /* 0x0000000000f00947 */ /* 0x000fea0003800000 */
[----:B------:R-:W-:-:S04]  /*03a0*/  IADD3 R12, P0, PT, R17, UR12, RZ ;  /* 0x0000000c110c7c10 */ /* 0x000fc8000ff1e0ff */
[----:B------:R-:W-:-:S05]  /*03b0*/  LEA.HI.X.SX32 R13, R17, UR13, 0x1, P0 ;  /* 0x0000000d110d7c11 */ /* 0x000fca00080f0eff */
[----:B------:R-:W2:Y:S01]  /*03c0*/  LDG.E.U8 R16, desc[UR8][R12.64] ;  /* 0x000000080c107981 */ /* 0x000ea2000c1e1100 */
[----:B------:R-:W-:Y:S01]  /*03d0*/  BSSY.RECONVERGENT B4, `(.L_x_8) ;  /* 0x0000033000047945 */ /* 0x000fe20003800200 */
[----:B--2---:R-:W-:Y:S01]  /*03e0*/  ISETP.NE.AND P0, PT, R16, RZ, PT ;  /* 0x000000ff1000720c */ /* 0x004fe20003f05270 */
[----:B------:R-:W-:-:S12]  /*03f0*/  VIADD R16, R14, 0x1 ;  /* 0x000000010e107836 */ /* 0x000fd80000000000 */
[----:B------:R-:W-:-:S05]  /*0400*/  @!P0 IMAD.MOV R16, RZ, RZ, R14 ;  /* 0x000000ffff108224 */ /* 0x000fca00078e020e */
[----:B------:R-:W-:-:S13]  /*0410*/  ISETP.NE.AND P0, PT, R16, 0x3, PT ;  /* 0x000000031000780c */ /* 0x000fda0003f05270 */
[----:B------:R-:W-:Y:S05]  /*0420*/  @!P0 BRA `(.L_x_9) ;  /* 0x0000000000808947 */ /* 0x000fea0003800000 */
[----:B------:R-:W-:-:S13]  /*0430*/  ISETP.NE.AND P0, PT, R16, 0x2, PT ;  /* 0x000000021000780c */ /* 0x000fda0003f05270 */
[----:B------:R-:W-:Y:S05]  /*0440*/  @!P0 BRA `(.L_x_10) ;  /* 0x0000000000408947 */ /* 0x000fea0003800000 */
[----:B------:R-:W-:-:S13]  /*0450*/  ISETP.NE.AND P0, PT, R16, 0x1, PT ;  /* 0x000000011000780c */ /* 0x000fda0003f05270 */
[----:B------:R-:W-:Y:S05]  /*0460*/  @P0 BRA `(.L_x_11) ;  /* 0x0000000000a40947 */ /* 0x000fea0003800000 */
[----:B------:R-:W0:Y:S01]  /*0470*/  S2R R14, SR_LANEID ;  /* 0x00000000000e7919 */ /* 0x000e220000000000 */
[----:B------:R-:W1:Y:S01]  /*0480*/  LDC.64 R18, c[0x0][0x390] ;  /* 0x0000e400ff127b82 */ /* 0x000e620000000a00 */
[----:B------:R-:W-:Y:S02]  /*0490*/  VOTEU.ANY UR4, UPT, PT ;  /* 0x0000000000047886 */ /* 0x000fe400038e0100 */
[----:B------:R-:W-:Y:S02]  /*04a0*/  UPOPC UR6, UR4 ;  /* 0x00000004000672bf */ /* 0x000fe40008000000 */
[----:B------:R-:W-:Y:S02]  /*04b0*/  UFLO.U32 UR5, UR4 ;  /* 0x00000004000572bd */ /* 0x000fe400080e0000 */
[----:B------:R-:W-:Y:S01]  /*04c0*/  UIMAD.WIDE.U32 UR6, UR6, 0x1, URZ ;  /* 0x00000001060678a5 */ /* 0x000fe2000f8e00ff */
[----:B------:R-:W-:-:S03]  /*04d0*/  UMOV UR4, URZ ;  /* 0x000000ff00047c82 */ /* 0x000fc60008000000 */
[----:B------:R-:W-:Y:S02]  /*04e0*/  UIADD3 UR4, UPT, UPT, UR7, UR4, URZ ;  /* 0x0000000407047290 */ /* 0x000fe4000fffe0ff */
[----:B------:R-:W-:Y:S01]  /*04f0*/  IMAD.U32 R21, RZ, RZ, UR7 ;  /* 0x00000007ff157e24 */ /* 0x000fe2000f8e00ff */
[----:B------:R-:W-:-:S03]  /*0500*/  MOV R20, UR6 ;  /* 0x0000000600147c02 */ /* 0x000fc60008000f00 */
[----:B------:R-:W-:Y:S01]  /*0510*/  IMAD.U32 R21, RZ, RZ, UR4 ;  /* 0x00000004ff157e24 */ /* 0x000fe2000f8e00ff */
[----:B0-----:R-:W-:-:S13]  /*0520*/  ISETP.EQ.U32.AND P0, PT, R14, UR5, PT ;  /* 0x000000050e007c0c */ /* 0x001fda000bf02070 */
[----:B-1----:R0:W-:Y:S01]  /*0530*/  @P0 REDG.E.ADD.64.STRONG.GPU desc[UR8][R18.64], R20 ;  /* 0x000000141200098e */ /* 0x0021e2000c12e508 */
[----:B------:R-:W-:Y:S05]  /*0540*/  BRA `(.L_x_11) ;  /* 0x00000000006c7947 */ /* 0x000fea0003800000 */
.L_x_10:
        /* <DEDUP_REMOVED lines=8> */
[----:B------:R-:W-:Y:S02]  /*05d0*/  IMAD.U32 R21, RZ, RZ, UR7 ;  /* 0x00000007ff157e24 */ /* 0x000fe4000f8e00ff */
[----:B------:R-:W-:Y:S02]  /*05e0*/  IMAD.U32 R20, RZ, RZ, UR6 ;  /* 0x00000006ff147e24 */ /* 0x000fe4000f8e00ff */
[----:B------:R-:W-:Y:S01]  /*05f0*/  IMAD.U32 R21, RZ, RZ, UR4 ;  /* 0x00000004ff157e24 */ /* 0x000fe2000f8e00ff */
[----:B0-----:R-:W-:-:S13]  /*0600*/  ISETP.EQ.U32.AND P0, PT, R14, UR5, PT ;  /* 0x000000050e007c0c */ /* 0x001fda000bf02070 */
[----:B-1----:R1:W-:Y:S01]  /*0610*/  @P0 REDG.E.ADD.64.STRONG.GPU desc[UR8][R18.64], R20 ;  /* 0x000000141200098e */ /* 0x0023e2000c12e508 */
[----:B------:R-:W-:Y:S05]  /*0620*/  BRA `(.L_x_11) ;  /* 0x0000000000347947 */ /* 0x000fea0003800000 */
.L_x_9:
        /* <DEDUP_REMOVED lines=10> */
[----:B------:R-:W-:Y:S02]  /*06d0*/  MOV R21, UR4 ;  /* 0x0000000400157c02 */ /* 0x000fe40008000f00 */
[----:B0-----:R-:W-:-:S13]  /*06e0*/  ISETP.EQ.U32.AND P0, PT, R14, UR5, PT ;  /* 0x000000050e007c0c */ /* 0x001fda000bf02070 */
[----:B-1----:R2:W-:Y:S02]  /*06f0*/  @P0 REDG.E.ADD.64.STRONG.GPU desc[UR8][R18.64], R20 ;  /* 0x000000141200098e */ /* 0x0025e4000c12e508 */
.L_x_11:
[----:B------:R-:W-:Y:S05]  /*0700*/  BSYNC.RECONVERGENT B4 ;  /* 0x0000000000047941 */ /* 0x000fea0003800200 */
.L_x_8:
[----:B------:R-:W3:Y:S04]  /*0710*/  LDG.E.U8 R12, desc[UR8][R12.64] ;  /* 0x000000080c0c7981 */ /* 0x000ee8000c1e1100 */
[----:B012---:R0:W5:Y:S01]  /*0720*/  LDG.E R18, desc[UR8][R8.64+0x4] ;  /* 0x0000040808127981 */ /* 0x007162000c1e1900 */
[----:B------:R-:W-:Y:S01]  /*0730*/  VIADD R14, R16, 0xffffffff ;  /* 0xffffffff100e7836 */ /* 0x000fe20000000000 */
[----:B---3--:R-:W-:-:S13]  /*0740*/  ISETP.NE.AND P0, PT, R12, RZ, PT ;  /* 0x000000ff0c00720c */ /* 0x008fda0003f05270 */
[----:B0-----:R-:W-:-:S07]  /*0750*/  @!P0 IMAD.MOV R14, RZ, RZ, R16 ;  /* 0x000000ffff0e8224 */ /* 0x001fce00078e0210 */
.L_x_7:
[----:B------:R-:W-:Y:S05]  /*0760*/  BSYNC.RECONVERGENT B3 ;  /* 0x0000000000037941 */ /* 0x000fea0003800200 */
.L_x_6:
[----:B------:R-:W-:-:S05]  /*0770*/  VIADD R17, R17, 0x1 ;  /* 0x0000000111117836 */ /* 0x000fca0000000000 */
[----:B-----5:R-:W-:-:S13]  /*0780*/  ISETP.GE.AND P0, PT, R17, R18, PT ;  /* 0x000000121100720c */ /* 0x020fda0003f06270 */
[----:B------:R-:W-:Y:S05]  /*0790*/  @!P0 BRA `(.L_x_12) ;  /* 0xfffffff800ec8947 */ /* 0x000fea000383ffff */
.L_x_5:
[----:B------:R-:W-:Y:S05]  /*07a0*/  BSYNC.RECONVERGENT B2 ;  /* 0x0000000000027941 */ /* 0x000fea0003800200 */
.L_x_4:
[----:B------:R-:W0:Y:S02]  /*07b0*/  LDC.64 R8, c[0x0][0x3c0] ;  /* 0x0000f000ff087b82 */ /* 0x000e240000000a00 */
[----:B0-----:R-:W-:-:S05]  /*07c0*/  IMAD.WIDE R8, R15, 0x4, R8 ;  /* 0x000000040f087825 */ /* 0x001fca00078e0208 */
[----:B------:R-:W2:Y:S04]  /*07d0*/  LDG.E R15, desc[UR8][R8.64] ;  /* 0x00000008080f7981 */ /* 0x000ea8000c1e1900 */
[----:B------:R-:W2:Y:S01]  /*07e0*/  LDG.E R12, desc[UR8][R8.64+0x4] ;  /* 0x00000408080c7981 */ /* 0x000ea2000c1e1900 */
[----:B------:R-:W-:Y:S01]  /*07f0*/  BSSY.RECONVERGENT B2, `(.L_x_13) ;  /* 0x000004b000027945 */ /* 0x000fe20003800200 */
[----:B--2---:R-:W-:-:S13]  /*0800*/  ISETP.GE.AND P0, PT, R15, R12, PT ;  /* 0x0000000c0f00720c */ /* 0x004fda0003f06270 */
[----:B------:R-:W-:Y:S05]  /*0810*/  @P0 BRA `(.L_x_14) ;  /* 0x0000000400200947 */ /* 0x000fea0003800000 */
[----:B------:R-:W0:Y:S01]  /*0820*/  LDC.64 R10, c[0x0][0x3c8] ;  /* 0x0000f200ff0a7b82 */ /* 0x000e220000000a00 */
[----:B------:R-:W-:-:S07]  /*0830*/  IMAD.MOV.U32 R18, RZ, RZ, R12 ;  /* 0x000000ffff127224 */ /* 0x000fce00078e000c */
.L_x_21:
[----:B0-----:R-:W-:-:S06]  /*0840*/  IMAD.WIDE R12, R15, 0x4, R10 ;  /* 0x000000040f0c7825 */ /* 0x001fcc00078e020a */
[----:B------:R-:W2:Y:S01]  /*0850*/  LDG.E R12, desc[UR8][R12.64] ;  /* 0x000000080c0c7981 */ /* 0x000ea2000c1e1900 */
[----:B------:R-:W-:Y:S01]  /*0860*/  BSSY.RECONVERGENT B3, `(.L_x_15) ;  /* 0x0000040000037945 */ /* 0x000fe20003800200 */
[----:B--2---:R-:W-:-:S13]  /*0870*/  ISETP.NE.AND P0, PT, R12, R3, PT ;  /* 0x000000030c00720c */ /* 0x004fda0003f05270 */
[----:B------:R-:W-:Y:S05]  /*0880*/  @P0 BRA `(.L_x_16) ;  /* 0x0000000000f40947 */ /* 0x000fea0003800000 */
[----:B------:R-:W0:Y:S02]  /*0890*/  LDCU.64 UR4, c[0x0][0x3d0] ;  /* 0x00007a00ff0477ac */ /* 0x000e240008000a00 */
[----:B0-----:R-:W-:-:S04]  /*08a0*/  IADD3 R12, P0, PT, R15, UR4, RZ ;  /* 0x000000040f0c7c10 */ /* 0x001fc8000ff1e0ff */
        /* <DEDUP_REMOVED lines=20> */
[----:B------:R-:W-:Y:S01]  /*09f0*/  MOV R19, UR7 ;  /* 0x0000000700137c02 */ /* 0x000fe20008000f00 */
[----:B------:R-:W-:-:S03]  /*0a00*/  IMAD.U32 R18, RZ, RZ, UR6 ;  /* 0x00000006ff127e24 */ /* 0x000fc6000f8e00ff */
[----:B------:R-:W-:Y:S01]  /*0a10*/  IMAD.U32 R19, RZ, RZ, UR4 ;  /* 0x00000004ff137e24 */ /* 0x000fe2000f8e00ff */
[----:B0-----:R-:W-:-:S13]  /*0a20*/  ISETP.EQ.U32.AND P0, PT, R14, UR5, PT ;  /* 0x000000050e007c0c */ /* 0x001fda000bf02070 */
[----:B-1----:R1:W-:Y:S01]  /*0a30*/  @P0 REDG.E.ADD.64.STRONG.GPU desc[UR8][R20.64], R18 ;  /* 0x000000121400098e */ /* 0x0023e2000c12e508 */
[----:B------:R-:W-:Y:S05]  /*0a40*/  BRA `(.L_x_20) ;  /* 0x00000000006c7947 */ /* 0x000fea0003800000 */
.L_x_19:
        /* <DEDUP_REMOVED lines=14> */
.L_x_18:
        /* <DEDUP_REMOVED lines=12> */
[----:B-1----:R2:W-:Y:S02]  /*0bf0*/  @P0 REDG.E.ADD.64.STRONG.GPU desc[UR8][R20.64], R18 ;  /* 0x000000121400098e */ /* 0x0025e4000c12e508 */
.L_x_20:
[----:B------:R-:W-:Y:S05]  /*0c00*/  BSYNC.RECONVERGENT B4 ;  /* 0x0000000000047941 */ /* 0x000fea0003800200 */
.L_x_17:
[----:B------:R-:W3:Y:S04]  /*0c10*/  LDG.E.U8 R12, desc[UR8][R12.64] ;  /* 0x000000080c0c7981 */ /* 0x000ee8000c1e1100 */
[----:B012---:R0:W5:Y:S01]  /*0c20*/  LDG.E R18, desc[UR8][R8.64+0x4] ;  /* 0x0000040808127981 */ /* 0x007162000c1e1900 */
[----:B------:R-:W-:Y:S02]  /*0c30*/  IADD3 R14, PT, PT, R16, -0x1, RZ ;  /* 0xffffffff100e7810 */ /* 0x000fe40007ffe0ff */
[----:B---3--:R-:W-:-:S13]  /*0c40*/  ISETP.NE.AND P0, PT, R12, RZ, PT ;  /* 0x000000ff0c00720c */ /* 0x008fda0003f05270 */
[----:B0-----:R-:W-:-:S07]  /*0c50*/  @!P0 IMAD.MOV R14, RZ, RZ, R16 ;  /* 0x000000ffff0e8224 */ /* 0x001fce00078e0210 */
.L_x_16:
[----:B------:R-:W-:Y:S05]  /*0c60*/  BSYNC.RECONVERGENT B3 ;  /* 0x0000000000037941 */ /* 0x000fea0003800200 */
.L_x_15:
[----:B------:R-:W-:-:S05]  /*0c70*/  VIADD R15, R15, 0x1 ;  /* 0x000000010f0f7836 */ /* 0x000fca0000000000 */
[----:B-----5:R-:W-:-:S13]  /*0c80*/  ISETP.GE.AND P0, PT, R15, R18, PT ;  /* 0x000000120f00720c */ /* 0x020fda0003f06270 */
[----:B------:R-:W-:Y:S05]  /*0c90*/  @!P0 BRA `(.L_x_21) ;  /* 0xfffffff800e88947 */ /* 0x000fea000383ffff */
.L_x_14:
[----:B------:R-:W-:Y:S05]  /*0ca0*/  BSYNC.RECONVERGENT B2 ;  /* 0x0000000000027941 */ /* 0x000fea0003800200 */
.L_x_13:
[----:B------:R-:W2:Y:S04]  /*0cb0*/  LDG.E.U8 R4, desc[UR8][R4.64] ;  /* 0x0000000804047981 */ /* 0x000ea8000c1e1100 */
[----:B------:R0:W5:Y:S01]  /*0cc0*/  LDG.E R9, desc[UR8][R6.64+0x4] ;  /* 0x0000040806097981 */ /* 0x000162000c1e1900 */
[----:B------:R-:W-:Y:S01]  /*0cd0*/  VIADD R10, R14, 0xffffffff ;  /* 0xffffffff0e0a7836 */ /* 0x000fe20000000000 */
[----:B--2---:R-:W-:-:S13]  /*0ce0*/  ISETP.NE.AND P0, PT, R4, RZ, PT ;  /* 0x000000ff0400720c */ /* 0x004fda0003f05270 */
[----:B0-----:R-:W-:-:S07]  /*0cf0*/  @!P0 IMAD.MOV R10, RZ, RZ, R14 ;  /* 0x000000ffff0a8224 */ /* 0x001fce00078e020e */
.L_x_3:
[----:B------:R-:W-:Y:S05]  /*0d00*/  BSYNC.RECONVERGENT B0 ;  /* 0x0000000000007941 */ /* 0x000fea0003800200 */
.L_x_2:
[----:B------:R-:W-:-:S05]  /*0d10*/  VIADD R2, R2, 0x1 ;  /* 0x0000000102027836 */ /* 0x000fca0000000000 */
[----:B-----5:R-:W-:-:S13]  /*0d20*/  ISETP.GE.AND P0, PT, R2, R9, PT ;  /* 0x000000090200720c */ /* 0x020fda0003f06270 */
[----:B------:R-:W-:Y:S05]  /*0d30*/  @!P0 BRA `(.L_x_22) ;  /* 0xfffffff400248947 */ /* 0x000fea000383ffff */
.L_x_1:
[----:B------:R-:W-:Y:S05]  /*0d40*/  BSYNC.RECONVERGENT B1 ;  /* 0x0000000000017941 */ /* 0x000fea0003800200 */
.L_x_0:
[----:B------:R-:W0:Y:S01]  /*0d50*/  LDC.64 R6, c[0x0][0x3c0] ;  /* 0x0000f000ff067b82 */ /* 0x000e220000000a00 */
[----:B------:R-:W1:Y:S01]  /*0d60*/  LDCU.64 UR10, c[0x0][0x3b8] ;  /* 0x00007700ff0a77ac */ /* 0x000e620008000a00 */
[----:B0-----:R-:W-:-:S05]  /*0d70*/  IMAD.WIDE R6, R0, 0x4, R6 ;  /* 0x0000000400067825 */ /* 0x001fca00078e0206 */
[----:B------:R-:W2:Y:S04]  /*0d80*/  LDG.E R2, desc[UR8][R6.64] ;  /* 0x0000000806027981 */ /* 0x000ea8000c1e1900 */
[----:B------:R-:W2:Y:S02]  /*0d90*/  LDG.E R5, desc[UR8][R6.64+0x4] ;  /* 0x0000040806057981 */ /* 0x000ea4000c1e1900 */
[----:B--2---:R-:W-:-:S13]  /*0da0*/  ISETP.GE.AND P0, PT, R2, R5, PT ;  /* 0x000000050200720c */ /* 0x004fda0003f06270 */
[----:B-1----:R-:W-:Y:S05]  /*0db0*/  @P0 EXIT ;  /* 0x000000000000094d */ /* 0x002fea0003800000 */
[----:B------:R-:W-:-:S07]  /*0dc0*/  IMAD.MOV.U32 R9, RZ, RZ, R5 ;  /* 0x000000ffff097224 */ /* 0x000fce00078e0005 */
.L_x_43:
        /* <DEDUP_REMOVED lines=20> */
[----:B------:R-:W-:Y:S02]  /*0f10*/  @!P0 IADD3 R14, PT, PT, R10, RZ, RZ ;  /* 0x000000ff0a0e8210 */ /* 0x000fe40007ffe0ff */
[----:B------:R-:W-:Y:S05]  /*0f20*/  @P1 BRA `(.L_x_26) ;  /* 0x00000004001c1947 */ /* 0x000fea0003800000 */
[----:B------:R-:W0:Y:S01]  /*0f30*/  LDC.64 R10, c[0x0][0x3b0] ;  /* 0x0000ec00ff0a7b82 */ /* 0x000e220000000a00 */
[----:B------:R-:W-:-:S07]  /*0f40*/  IMAD.MOV.U32 R18, RZ, RZ, R12 ;  /* 0x000000ffff127224 */ /* 0x000fce00078e000c */
.L_x_33:
        /* <DEDUP_REMOVED lines=32> */
.L_x_31:
        /* <DEDUP_REMOVED lines=14> */
.L_x_30:
        /* <DEDUP_REMOVED lines=13> */
.L_x_32:
[----:B------:R-:W-:Y:S05]  /*1300*/  BSYNC.RECONVERGENT B3 ;  /* 0x0000000000037941 */ /* 0x000fea0003800200 */
.L_x_29:
[----:B------:R-:W3:Y:S04]  /*1310*/  LDG.E.U8 R12, desc[UR8][R12.64] ;  /* 0x000000080c0c7981 */ /* 0x000ee8000c1e1100 */
[----:B012---:R0:W5:Y:S01]  /*1320*/  LDG.E R18, desc[UR8][R8.64+0x4] ;  /* 0x0000040808127981 */ /* 0x007162000c1e1900 */
[----:B------:R-:W-:Y:S01]  /*1330*/  VIADD R14, R16, 0xffffffff ;  /* 0xffffffff100e7836 */ /* 0x000fe20000000000 */
[----:B---3--:R-:W-:-:S13]  /*1340*/  ISETP.NE.AND P0, PT, R12, RZ, PT ;  /* 0x000000ff0c00720c */ /* 0x008fda0003f05270 */
[----:B0-----:R-:W-:-:S07]  /*1350*/  @!P0 IADD3 R14, PT, PT, R16, RZ, RZ ;  /* 0x000000ff100e8210 */ /* 0x001fce0007ffe0ff */
.L_x_28:
[----:B------:R-:W-:Y:S05]  /*1360*/  BSYNC.RECONVERGENT B2 ;  /* 0x0000000000027941 */ /* 0x000fea0003800200 */
.L_x_27:
[----:B------:R-:W-:-:S05]  /*1370*/  VIADD R17, R17, 0x1 ;  /* 0x0000000111117836 */ /* 0x000fca0000000000 */
[----:B-----5:R-:W-:-:S13]  /*1380*/  ISETP.GE.AND P0, PT, R17, R18, PT ;  /* 0x000000121100720c */ /* 0x020fda0003f06270 */
[----:B------:R-:W-:Y:S05]  /*1390*/  @!P0 BRA `(.L_x_33) ;  /* 0xfffffff800ec8947 */ /* 0x000fea000383ffff */
.L_x_26:
[----:B------:R-:W-:Y:S05]  /*13a0*/  BSYNC.RECONVERGENT B1 ;  /* 0x0000000000017941 */ /* 0x000fea0003800200 */
.L_x_25:
        /* <DEDUP_REMOVED lines=9> */
.L_x_42:
        /* <DEDUP_REMOVED lines=31> */
[----:B-1----:R1:W-:Y:S01]  /*1630*/  @P0 REDG.E.ADD.64.STRONG.GPU desc[UR8][R20.64], R18 ;  /* 0x000000121400098e */ /* 0x0023e2000c12e508 */
[----:B------:R-:W-:Y:S05]  /*1640*/  BRA `(.L_x_41) ;  /* 0x00000000006c7947 */ /* 0x000fea0003800000 */
.L_x_40:
        /* <DEDUP_REMOVED lines=14> */
.L_x_39:
        /* <DEDUP_REMOVED lines=13> */
.L_x_41:
[----:B------:R-:W-:Y:S05]  /*1800*/  BSYNC.RECONVERGENT B3 ;  /* 0x0000000000037941 */ /* 0x000fea0003800200 */
.L_x_38:
[----:B------:R-:W3:Y:S04]  /*1810*/  LDG.E.U8 R12, desc[UR8][R12.64] ;  /* 0x000000080c0c7981 */ /* 0x000ee8000c1e1100 */
[----:B012---:R0:W5:Y:S01]  /*1820*/  LDG.E R18, desc[UR8][R8.64+0x4] ;  /* 0x0000040808127981 */ /* 0x007162000c1e1900 */
[----:B------:R-:W-:Y:S02]  /*1830*/  IADD3 R14, PT, PT, R16, -0x1, RZ ;  /* 0xffffffff100e7810 */ /* 0x000fe40007ffe0ff */
[----:B---3--:R-:W-:-:S13]  /*1840*/  ISETP.NE.AND P0, PT, R12, RZ, PT ;  /* 0x000000ff0c00720c */ /* 0x008fda0003f05270 */
[----:B0-----:R-:W-:-:S07]  /*1850*/  @!P0 IMAD.MOV R14, RZ, RZ, R16 ;  /* 0x000000ffff0e8224 */ /* 0x001fce00078e0210 */
.L_x_37:
[----:B------:R-:W-:Y:S05]  /*1860*/  BSYNC.RECONVERGENT B2 ;  /* 0x0000000000027941 */ /* 0x000fea0003800200 */
.L_x_36:
[----:B------:R-:W-:-:S05]  /*1870*/  VIADD R15, R15, 0x1 ;  /* 0x000000010f0f7836 */ /* 0x000fca0000000000 */
[----:B-----5:R-:W-:-:S13]  /*1880*/  ISETP.GE.AND P0, PT, R15, R18, PT ;  /* 0x000000120f00720c */ /* 0x020fda0003f06270 */
[----:B------:R-:W-:Y:S05]  /*1890*/  @!P0 BRA `(.L_x_42) ;  /* 0xfffffff800e88947 */ /* 0x000fea000383ffff */
.L_x_35:
[----:B------:R-:W-:Y:S05]  /*18a0*/  BSYNC.RECONVERGENT B1 ;  /* 0x0000000000017941 */ /* 0x000fea0003800200 */
.L_x_34:
[----:B------:R-:W2:Y:S04]  /*18b0*/  LDG.E.U8 R4, desc[UR8][R4.64] ;  /* 0x0000000804047981 */ /* 0x000ea8000c1e1100 */
[----:B------:R0:W5:Y:S01]  /*18c0*/  LDG.E R9, desc[UR8][R6.64+0x4] ;  /* 0x0000040806097981 */ /* 0x000162000c1e1900 */
[----:B------:R-:W-:Y:S01]  /*18d0*/  VIADD R10, R14, 0xffffffff ;  /* 0xffffffff0e0a7836 */ /* 0x000fe20000000000 */
[----:B--2---:R-:W-:-:S13]  /*18e0*/  ISETP.NE.AND P0, PT, R4, RZ, PT ;  /* 0x000000ff0400720c */ /* 0x004fda0003f05270 */
[----:B0-----:R-:W-:-:S07]  /*18f0*/  @!P0 IMAD.MOV R10, RZ, RZ, R14 ;  /* 0x000000ffff0a8224 */ /* 0x001fce00078e020e */
.L_x_24:
[----:B------:R-:W-:Y:S05]  /*1900*/  BSYNC.RECONVERGENT B0 ;  /* 0x0000000000007941 */ /* 0x000fea0003800200 */
.L_x_23:
[----:B------:R-:W-:-:S05]  /*1910*/  VIADD R2, R2, 0x1 ;  /* 0x0000000102027836 */ /* 0x000fca0000000000 */
[----:B-----5:R-:W-:-:S13]  /*1920*/  ISETP.GE.AND P0, PT, R2, R9, PT ;  /* 0x000000090200720c */ /* 0x020fda0003f06270 */
[----:B------:R-:W-:Y:S05]  /*1930*/  @!P0 BRA `(.L_x_43) ;  /* 0xfffffff400248947 */ /* 0x000fea000383ffff */
[----:B------:R-:W-:Y:S05]  /*1940*/  EXIT ;  /* 0x000000000000794d */ /* 0x000fea0003800000 */
.L_x_44:
[----:B------:R-:W-:-:S00]  /*1950*/  BRA `(.L_x_44) ;  /* 0xfffffffc00fc7947 */ /* 0x000fc0000383ffff */
[----:B------:R-:W-:-:S00]  /*1960*/  NOP ;  /* 0x0000000000007918 */ /* 0x000fc00000000000 */
        /* <DEDUP_REMOVED lines=9> */
.L_x_154:


//--------------------- .text._Z17add_edges_diffcsrP10updateInfoiPiS1_Pb --------------------------
	.section	.text._Z17add_edges_diffcsrP10updateInfoiPiS1_Pb,"ax",@progbits
	.align	128
        .global         _Z17add_edges_diffcsrP10updateInfoiPiS1_Pb
        .type           _Z17add_edges_diffcsrP10updateInfoiPiS1_Pb,@function
        .size           _Z17add_edges_diffcsrP10updateInfoiPiS1_Pb,(.L_x_155 - _Z17add_edges_diffcsrP10updateInfoiPiS1_Pb)
        .other          _Z17add_edges_diffcsrP10updateInfoiPiS1_Pb,@"STO_CUDA_ENTRY STV_DEFAULT"
_Z17add_edges_diffcsrP10updateInfoiPiS1_Pb:
.text._Z17add_edges_diffcsrP10updateInfoiPiS1_Pb:
        /* <DEDUP_REMOVED lines=13> */
[----:B------:R-:W-:Y:S05]  /*00d0*/  @P0 EXIT ;  /* 0x000000000000094d */ /* 0x000fea0003800000 */
[----:B------:R-:W2:Y:S01]  /*00e0*/  LDG.E R7, desc[UR4][R2.64+0x4] ;  /* 0x0000040402077981 */ /* 0x000ea2000c1e1900 */
[----:B------:R-:W2:Y:S02]  /*00f0*/  LDC.64 R4, c[0x0][0x390] ;  /* 0x0000e400ff047b82 */ /* 0x000ea40000000a00 */
[----:B--2---:R-:W-:-:S05]  /*0100*/  IMAD.WIDE R4, R7, 0x4, R4 ;  /* 0x0000000407047825 */ /* 0x004fca00078e0204 */
[----:B------:R-:W2:Y:S04]  /*0110*/  LDG.E R0, desc[UR4][R4.64] ;  /* 0x0000000404007981 */ /* 0x000ea8000c1e1900 */
[----:B------:R-:W2:Y:S02]  /*0120*/  LDG.E R9, desc[UR4][R4.64+0x4] ;  /* 0x0000040404097981 */ /* 0x000ea4000c1e1900 */
[----:B--2---:R-:W-:-:S13]  /*0130*/  ISETP.GE.AND P0, PT, R0, R9, PT ;  /* 0x000000090000720c */ /* 0x004fda0003f06270 */
[----:B------:R-:W-:Y:S05]  /*0140*/  @P0 EXIT ;  /* 0x000000000000094d */ /* 0x000fea0003800000 */
[----:B------:R0:W5:Y:S01]  /*0150*/  LDG.E R13, desc[UR4][R2.64+0x8] ;  /* 0x00000804020d7981 */ /* 0x000162000c1e1900 */
[----:B------:R-:W1:Y:S01]  /*0160*/  LDC.64 R6, c[0x0][0x398] ;  /* 0x0000e600ff067b82 */ /* 0x000e620000000a00 */
[----:B------:R-:W-:-:S07]  /*0170*/  IMAD.MOV.U32 R11, RZ, RZ, R9 ;  /* 0x000000ffff0b7224 */ /* 0x000fce00078e0009 */
.L_x_48:
[----:B-1----:R-:W-:-:S05]  /*0180*/  IMAD.WIDE R8, R0, 0x4, R6 ;  /* 0x0000000400087825 */ /* 0x002fca00078e0206 */
[----:B------:R-:W2:Y:S01]  /*0190*/  LDG.E R10, desc[UR4][R8.64] ;  /* 0x00000004080a7981 */ /* 0x000ea2000c1e1900 */
[----:B------:R-:W-:Y:S05]  /*01a0*/  YIELD ;  /* 0x0000000000007946 */ /* 0x000fea0003800000 */
[----:B------:R-:W-:Y:S01]  /*01b0*/  BSSY.RECONVERGENT B0, `(.L_x_45) ;  /* 0x0000008000007945 */ /* 0x000fe20003800200 */
[----:B--2---:R-:W-:-:S13]  /*01c0*/  ISETP.NE.AND P0, PT, R10, 0x7fffffff, PT ;  /* 0x7fffffff0a00780c */ /* 0x004fda0003f05270 */
[----:B------:R-:W-:Y:S05]  /*01d0*/  @P0 BRA `(.L_x_46) ;  /* 0x0000000000140947 */ /* 0x000fea0003800000 */
[----:B------:R-:W-:-:S05]  /*01e0*/  IMAD.MOV.U32 R12, RZ, RZ, 0x7fffffff ;  /* 0x7fffffffff0c7424 */ /* 0x000fca00078e00ff */
[----:B-----5:R-:W2:Y:S02]  /*01f0*/  ATOMG.E.CAS.STRONG.GPU PT, R8, [R8], R12, R13 ;  /* 0x0000000c080873a9 */ /* 0x020ea400001ee10d */
[----:B--2---:R-:W-:-:S13]  /*0200*/  ISETP.NE.AND P0, PT, R8, 0x7fffffff, PT ;  /* 0x7fffffff0800780c */ /* 0x004fda0003f05270 */
[----:B------:R-:W-:Y:S05]  /*0210*/  @!P0 BRA `(.L_x_47) ;  /* 0x0000000000188947 */ /* 0x000fea0003800000 */
[----:B------:R1:W5:Y:S02]  /*0220*/  LDG.E R11, desc[UR4][R4.64+0x4] ;  /* 0x00000404040b7981 */ /* 0x000364000c1e1900 */
.L_x_46:
[----:B------:R-:W-:Y:S05]  /*0230*/  BSYNC.RECONVERGENT B0 ;  /* 0x0000000000007941 */ /* 0x000fea0003800200 */
.L_x_45:
[----:B------:R-:W-:-:S05]  /*0240*/  VIADD R0, R0, 0x1 ;  /* 0x0000000100007836 */ /* 0x000fca0000000000 */
[----:B-----5:R-:W-:-:S13]  /*0250*/  ISETP.GE.AND P0, PT, R0, R11, PT ;  /* 0x0000000b0000720c */ /* 0x020fda0003f06270 */
[----:B------:R-:W-:Y:S05]  /*0260*/  @!P0 BRA `(.L_x_48) ;  /* 0xfffffffc00c48947 */ /* 0x000fea000383ffff */
[----:B------:R-:W-:Y:S05]  /*0270*/  EXIT ;  /* 0x000000000000794d */ /* 0x000fea0003800000 */
.L_x_47:
[----:B------:R-:W1:Y:S01]  /*0280*/  LDCU.64 UR6, c[0x0][0x3a0] ;  /* 0x00007400ff0677ac */ /* 0x000e620008000a00 */
[----:B------:R-:W-:Y:S02]  /*0290*/  IMAD.MOV.U32 R7, RZ, RZ, 0x1 ;  /* 0x00000001ff077424 */ /* 0x000fe400078e00ff */
[----:B------:R-:W-:-:S05]  /*02a0*/  IMAD.MOV.U32 R6, RZ, RZ, 0x79 ;  /* 0x00000079ff067424 */ /* 0x000fca00078e00ff */
[----:B------:R-:W-:Y:S01]  /*02b0*/  STG.E.U8 desc[UR4][R2.64], R6 ;  /* 0x0000000602007986 */ /* 0x000fe2000c101104 */
[----:B-1----:R-:W-:-:S04]  /*02c0*/  IADD3 R4, P0, PT, R0, UR6, RZ ;  /* 0x0000000600047c10 */ /* 0x002fc8000ff1e0ff */
[----:B------:R-:W-:Y:S02]  /*02d0*/  LEA.HI.X.SX32 R5, R0, UR7, 0x1, P0 ;  /* 0x0000000700057c11 */ /* 0x000fe400080f0eff */
[----:B------:R-:W-:-:S05]  /*02e0*/  PRMT R0, R7, 0x7610, R0 ;  /* 0x0000761007007816 */ /* 0x000fca0000000000 */
[----:B------:R-:W-:Y:S01]  /*02f0*/  STG.E.U8 desc[UR4][R4.64], R0 ;  /* 0x0000000004007986 */ /* 0x000fe2000c101104 */
[----:B------:R-:W-:Y:S05]  /*0300*/  EXIT ;  /* 0x000000000000794d */ /* 0x000fea0003800000 */
.L_x_49:
        /* <DEDUP_REMOVED lines=15> */
.L_x_155:


//--------------------- .text._Z18copy_edges_diffcsriPiS_S_S_ --------------------------
	.section	.text._Z18copy_edges_diffcsriPiS_S_S_,"ax",@progbits
	.align	128
        .global         _Z18copy_edges_diffcsriPiS_S_S_
        .type           _Z18copy_edges_diffcsriPiS_S_S_,@function
        .size           _Z18copy_edges_diffcsriPiS_S_S_,(.L_x_156 - _Z18copy_edges_diffcsriPiS_S_S_)
        .other          _Z18copy_edges_diffcsriPiS_S_S_,@"STO_CUDA_ENTRY STV_DEFAULT"
_Z18copy_edges_diffcsriPiS_S_S_:
.text._Z18copy_edges_diffcsriPiS_S_S_:
        /* <DEDUP_REMOVED lines=9> */
[----:B------:R-:W1:Y:S07]  /*0090*/  LDCU.64 UR4, c[0x0][0x358] ;  /* 0x00006b00ff0477ac */ /* 0x000e6e0008000a00 */
[----:B------:R-:W2:Y:S01]  /*00a0*/  LDC.64 R2, c[0x0][0x398] ;  /* 0x0000e600ff027b82 */ /* 0x000ea20000000a00 */
[----:B0-----:R-:W-:-:S05]  /*00b0*/  IMAD.WIDE.U32 R4, R7, 0x4, R4 ;  /* 0x0000000407047825 */ /* 0x001fca00078e0004 */
[----:B-1----:R-:W3:Y:S04]  /*00c0*/  LDG.E R0, desc[UR4][R4.64] ;  /* 0x0000000404007981 */ /* 0x002ee8000c1e1900 */
[----:B------:R-:W3:Y:S01]  /*00d0*/  LDG.E R11, desc[UR4][R4.64+0x4] ;  /* 0x00000404040b7981 */ /* 0x000ee2000c1e1900 */
[----:B--2---:R-:W-:Y:S01]  /*00e0*/  IMAD.WIDE.U32 R2, R7, 0x4, R2 ;  /* 0x0000000407027825 */ /* 0x004fe200078e0002 */
[----:B---3--:R-:W-:-:S13]  /*00f0*/  ISETP.GE.AND P0, PT, R0, R11, PT ;  /* 0x0000000b0000720c */ /* 0x008fda0003f06270 */
[----:B------:R-:W-:Y:S05]  /*0100*/  @P0 EXIT ;  /* 0x000000000000094d */ /* 0x000fea0003800000 */
[----:B------:R0:W5:Y:S01]  /*0110*/  LDG.E R13, desc[UR4][R2.64] ;  /* 0x00000004020d7981 */ /* 0x000162000c1e1900 */
[----:B------:R-:W1:Y:S08]  /*0120*/  LDC.64 R6, c[0x0][0x390] ;  /* 0x0000e400ff067b82 */ /* 0x000e700000000a00 */
[----:B------:R-:W2:Y:S02]  /*0130*/  LDC.64 R8, c[0x0][0x3a0] ;  /* 0x0000e800ff087b82 */ /* 0x000ea40000000a00 */
.L_x_52:
[----:B01----:R-:W-:-:S05]  /*0140*/  IMAD.WIDE R2, R0, 0x4, R6 ;  /* 0x0000000400027825 */ /* 0x003fca00078e0206 */
[----:B------:R-:W3:Y:S01]  /*0150*/  LDG.E R15, desc[UR4][R2.64] ;  /* 0x00000004020f7981 */ /* 0x000ee2000c1e1900 */
[----:B------:R-:W-:Y:S01]  /*0160*/  BSSY.RECONVERGENT B0, `(.L_x_50) ;  /* 0x0000008000007945 */ /* 0x000fe20003800200 */
[----:B------:R-:W-:Y:S02]  /*0170*/  IADD3 R0, PT, PT, R0, 0x1, RZ ;  /* 0x0000000100007810 */ /* 0x000fe40007ffe0ff */
[----:B---3--:R-:W-:-:S13]  /*0180*/  ISETP.NE.AND P0, PT, R15, 0x7fffffff, PT ;  /* 0x7fffffff0f00780c */ /* 0x008fda0003f05270 */
[----:B------:R-:W-:Y:S05]  /*0190*/  @!P0 BRA `(.L_x_51) ;  /* 0x0000000000108947 */ /* 0x000fea0003800000 */
[----:B--2--5:R-:W-:-:S05]  /*01a0*/  IMAD.WIDE R2, R13, 0x4, R8 ;  /* 0x000000040d027825 */ /* 0x024fca00078e0208 */
[----:B------:R0:W-:Y:S04]  /*01b0*/  STG.E desc[UR4][R2.64], R15 ;  /* 0x0000000f02007986 */ /* 0x0001e8000c101904 */
[----:B------:R0:W5:Y:S01]  /*01c0*/  LDG.E R11, desc[UR4][R4.64+0x4] ;  /* 0x00000404040b7981 */ /* 0x000162000c1e1900 */
[----:B------:R-:W-:-:S07]  /*01d0*/  IADD3 R13, PT, PT, R13, 0x1, RZ ;  /* 0x000000010d0d7810 */ /* 0x000fce0007ffe0ff */
.L_x_51:
[----:B------:R-:W-:Y:S05]  /*01e0*/  BSYNC.RECONVERGENT B0 ;  /* 0x0000000000007941 */ /* 0x000fea0003800200 */
.L_x_50:
[----:B-----5:R-:W-:-:S13]  /*01f0*/  ISETP.GE.AND P0, PT, R0, R11, PT ;  /* 0x0000000b0000720c */ /* 0x020fda0003f06270 */
[----:B------:R-:W-:Y:S05]  /*0200*/  @!P0 BRA `(.L_x_52) ;  /* 0xfffffffc00cc8947 */ /* 0x000fea000383ffff */
[----:B------:R-:W-:Y:S05]  /*0210*/  EXIT ;  /* 0x000000000000794d */ /* 0x000fea0003800000 */
.L_x_53:
        /* <DEDUP_REMOVED lines=14> */
.L_x_156:


//--------------------- .text._Z10prefix_sumiiPiS_ --------------------------
	.section	.text._Z10prefix_sumiiPiS_,"ax",@progbits
	.align	128
        .global         _Z10prefix_sumiiPiS_
        .type           _Z10prefix_sumiiPiS_,@function
        .size           _Z10prefix_sumiiPiS_,(.L_x_157 - _Z10prefix_sumiiPiS_)
        .other          _Z10prefix_sumiiPiS_,@"STO_CUDA_ENTRY STV_DEFAULT"
_Z10prefix_sumiiPiS_:
.text._Z10prefix_sumiiPiS_:
[----:B------:R-:W-:Y:S01]  /*0000*/  LDC R1, c[0x0][0x37c] ;  /* 0x0000df00ff017b82 */ /* 0x000fe20000000800 */
[----:B------:R-:W0:Y:S01]  /*0010*/  S2R R7, SR_CTAID.X ;  /* 0x0000000000077919 */ /* 0x000e220000002500 */
[----:B------:R-:W0:Y:S01]  /*0020*/  LDCU UR4, c[0x0][0x360] ;  /* 0x00006c00ff0477ac */ /* 0x000e220008000800 */
[----:B------:R-:W0:Y:S01]  /*0030*/  S2R R0, SR_TID.X ;  /* 0x0000000000007919 */ /* 0x000e220000002100 */
[----:B------:R-:W1:Y:S01]  /*0040*/  LDCU.64 UR6, c[0x0][0x380] ;  /* 0x00007000ff0677ac */ /* 0x000e620008000a00 */
[----:B0-----:R-:W-:-:S05]  /*0050*/  IMAD R7, R7, UR4, R0 ;  /* 0x0000000407077c24 */ /* 0x001fca000f8e0200 */
[----:B-1----:R-:W-:-:S04]  /*0060*/  ISETP.GE.U32.AND P0, PT, R7, UR7, PT ;  /* 0x0000000707007c0c */ /* 0x002fc8000bf06070 */
[----:B------:R-:W-:-:S13]  /*0070*/  ISETP.GT.U32.OR P0, PT, R7, UR6, !P0 ;  /* 0x0000000607007c0c */ /* 0x000fda000c704470 */
[----:B------:R-:W-:Y:S05]  /*0080*/  @P0 EXIT ;  /* 0x000000000000094d */ /* 0x000fea0003800000 */
[----:B------:R-:W0:Y:S01]  /*0090*/  LDC.64 R2, c[0x0][0x390] ;  /* 0x0000e400ff027b82 */ /* 0x000e220000000a00 */
[----:B------:R-:W1:Y:S01]  /*00a0*/  LDCU.64 UR4, c[0x0][0x358] ;  /* 0x00006b00ff0477ac */ /* 0x000e620008000a00 */
[----:B------:R-:W-:-:S06]  /*00b0*/  IADD3 R9, PT, PT, R7, -UR7, RZ ;  /* 0x8000000707097c10 */ /* 0x000fcc000fffe0ff */
[----:B------:R-:W2:Y:S01]  /*00c0*/  LDC.64 R4, c[0x0][0x388] ;  /* 0x0000e200ff047b82 */ /* 0x000ea20000000a00 */
[----:B0-----:R-:W-:-:S06]  /*00d0*/  IMAD.WIDE.U32 R2, R9, 0x4, R2 ;  /* 0x0000000409027825 */ /* 0x001fcc00078e0002 */
[----:B-1----:R-:W3:Y:S01]  /*00e0*/  LDG.E R2, desc[UR4][R2.64] ;  /* 0x0000000402027981 */ /* 0x002ee2000c1e1900 */
[----:B--2---:R-:W-:-:S05]  /*00f0*/  IMAD.WIDE.U32 R4, R7, 0x4, R4 ;  /* 0x0000000407047825 */ /* 0x004fca00078e0004 */
[----:B------:R-:W3:Y:S02]  /*0100*/  LDG.E R7, desc[UR4][R4.64] ;  /* 0x0000000404077981 */ /* 0x000ee4000c1e1900 */
[----:B---3--:R-:W-:-:S05]  /*0110*/  IADD3 R7, PT, PT, R2, R7, RZ ;  /* 0x0000000702077210 */ /* 0x008fca0007ffe0ff */
[----:B------:R-:W-:Y:S01]  /*0120*/  STG.E desc[UR4][R4.64], R7 ;  /* 0x0000000704007986 */ /* 0x000fe2000c101904 */
[----:B------:R-:W-:Y:S05]  /*0130*/  EXIT ;  /* 0x000000000000794d */ /* 0x000fea0003800000 */
.L_x_54:
        /* <DEDUP_REMOVED lines=12> */
.L_x_157:


//--------------------- .text._Z20add_diff_edge_countsiPiS_S_ --------------------------
	.section	.text._Z20add_diff_edge_countsiPiS_S_,"ax",@progbits
	.align	128
        .global         _Z20add_diff_edge_countsiPiS_S_
        .type           _Z20add_diff_edge_countsiPiS_S_,@function
        .size           _Z20add_diff_edge_countsiPiS_S_,(.L_x_158 - _Z20add_diff_edge_countsiPiS_S_)
        .other          _Z20add_diff_edge_countsiPiS_S_,@"STO_CUDA_ENTRY STV_DEFAULT"
_Z20add_diff_edge_countsiPiS_S_:
.text._Z20add_diff_edge_countsiPiS_S_:
        /* <DEDUP_REMOVED lines=11> */
[----:B-1----:R-:W2:Y:S04]  /*00b0*/  LDG.E R0, desc[UR4][R2.64] ;  /* 0x0000000402007981 */ /* 0x002ea8000c1e1900 */
[----:B------:R-:W2:Y:S02]  /*00c0*/  LDG.E R11, desc[UR4][R2.64+0x4] ;  /* 0x00000404020b7981 */ /* 0x000ea4000c1e1900 */
[----:B--2---:R-:W-:-:S13]  /*00d0*/  ISETP.GE.AND P0, PT, R0, R11, PT ;  /* 0x0000000b0000720c */ /* 0x004fda0003f06270 */
[----:B------:R-:W-:Y:S05]  /*00e0*/  @P0 EXIT ;  /* 0x000000000000094d */ /* 0x000fea0003800000 */
[----:B------:R-:W0:Y:S08]  /*00f0*/  LDC.64 R4, c[0x0][0x398] ;  /* 0x0000e600ff047b82 */ /* 0x000e300000000a00 */
[----:B------:R-:W1:Y:S01]  /*0100*/  LDC.64 R8, c[0x0][0x390] ;  /* 0x0000e400ff087b82 */ /* 0x000e620000000a00 */
[----:B0-----:R-:W-:-:S07]  /*0110*/  IMAD.WIDE.U32 R4, R7, 0x4, R4 ;  /* 0x0000000407047825 */ /* 0x001fce00078e0004 */
.L_x_57:
[----:B01----:R-:W-:-:S06]  /*0120*/  IMAD.WIDE R6, R0, 0x4, R8 ;  /* 0x0000000400067825 */ /* 0x003fcc00078e0208 */
[----:B------:R-:W2:Y:S01]  /*0130*/  LDG.E R6, desc[UR4][R6.64] ;  /* 0x0000000406067981 */ /* 0x000ea2000c1e1900 */
[----:B------:R-:W-:Y:S01]  /*0140*/  BSSY.RECONVERGENT B0, `(.L_x_55) ;  /* 0x0000008000007945 */ /* 0x000fe20003800200 */
[----:B------:R-:W-:Y:S02]  /*0150*/  IADD3 R0, PT, PT, R0, 0x1, RZ ;  /* 0x0000000100007810 */ /* 0x000fe40007ffe0ff */
[----:B--2---:R-:W-:-:S13]  /*0160*/  ISETP.NE.AND P0, PT, R6, 0x7fffffff, PT ;  /* 0x7fffffff0600780c */ /* 0x004fda0003f05270 */
[----:B------:R-:W-:Y:S05]  /*0170*/  @!P0 BRA `(.L_x_56) ;  /* 0x0000000000108947 */ /* 0x000fea0003800000 */
[----:B------:R-:W2:Y:S02]  /*0180*/  LDG.E R6, desc[UR4][R4.64+0x4] ;  /* 0x0000040404067981 */ /* 0x000ea4000c1e1900 */
[----:B--2---:R-:W-:-:S05]  /*0190*/  IADD3 R7, PT, PT, R6, 0x1, RZ ;  /* 0x0000000106077810 */ /* 0x004fca0007ffe0ff */
[----:B------:R0:W-:Y:S04]  /*01a0*/  STG.E desc[UR4][R4.64+0x4], R7 ;  /* 0x0000040704007986 */ /* 0x0001e8000c101904 */
[----:B------:R0:W5:Y:S02]  /*01b0*/  LDG.E R11, desc[UR4][R2.64+0x4] ;  /* 0x00000404020b7981 */ /* 0x000164000c1e1900 */
.L_x_56:
[----:B------:R-:W-:Y:S05]  /*01c0*/  BSYNC.RECONVERGENT B0 ;  /* 0x0000000000007941 */ /* 0x000fea0003800200 */
.L_x_55:
[----:B-----5:R-:W-:-:S13]  /*01d0*/  ISETP.GE.AND P0, PT, R0, R11, PT ;  /* 0x0000000b0000720c */ /* 0x020fda0003f06270 */
[----:B------:R-:W-:Y:S05]  /*01e0*/  @!P0 BRA `(.L_x_57) ;  /* 0xfffffffc00cc8947 */ /* 0x000fea000383ffff */
[----:B------:R-:W-:Y:S05]  /*01f0*/  EXIT ;  /* 0x000000000000794d */ /* 0x000fea0003800000 */
.L_x_58:
        /* <DEDUP_REMOVED lines=16> */
.L_x_158:


//--------------------- .text._Z13add_edges_csrP10updateInfoiPiS1_PbS1_ --------------------------
	.section	.text._Z13add_edges_csrP10updateInfoiPiS1_PbS1_,"ax",@progbits
	.align	128
        .global         _Z13add_edges_csrP10updateInfoiPiS1_PbS1_
        .type           _Z13add_edges_csrP10updateInfoiPiS1_PbS1_,@function
        .size           _Z13add_edges_csrP10updateInfoiPiS1_PbS1_,(.L_x_159 - _Z13add_edges_csrP10updateInfoiPiS1_PbS1_)
        .other          _Z13add_edges_csrP10updateInfoiPiS1_PbS1_,@"STO_CUDA_ENTRY STV_DEFAULT"
_Z13add_edges_csrP10updateInfoiPiS1_PbS1_:
.text._Z13add_edges_csrP10updateInfoiPiS1_PbS1_:
        /* <DEDUP_REMOVED lines=18> */
[----:B------:R-:W2:Y:S01]  /*0120*/  LDG.E R9, desc[UR4][R4.64+0x4] ;  /* 0x0000040404097981 */ /* 0x000ea2000c1e1900 */
[----:B------:R-:W-:Y:S01]  /*0130*/  BSSY B0, `(.L_x_59) ;  /* 0x0000021000007945 */ /* 0x000fe20003800000 */
[----:B------:R-:W-:Y:S01]  /*0140*/  IMAD.MOV.U32 R10, RZ, RZ, RZ ;  /* 0x000000ffff0a7224 */ /* 0x000fe200078e00ff */
[----:B--2---:R-:W-:-:S13]  /*0150*/  ISETP.GE.AND P0, PT, R0, R9, PT ;  /* 0x000000090000720c */ /* 0x004fda0003f06270 */
[----:B------:R-:W-:Y:S05]  /*0160*/  @P0 BRA `(.L_x_60) ;  /* 0x0000000000740947 */ /* 0x000fea0003800000 */
[----:B------:R0:W5:Y:S01]  /*0170*/  LDG.E R15, desc[UR4][R2.64+0x8] ;  /* 0x00000804020f7981 */ /* 0x000162000c1e1900 */
[----:B------:R-:W1:Y:S01]  /*0180*/  LDC.64 R6, c[0x0][0x398] ;  /* 0x0000e600ff067b82 */ /* 0x000e620000000a00 */
[----:B------:R-:W-:Y:S02]  /*0190*/  HFMA2 R10, -RZ, RZ, 0, 0 ;  /* 0x00000000ff0a7431 */ /* 0x000fe400000001ff */
[----:B------:R-:W-:-:S07]  /*01a0*/  IMAD.MOV.U32 R13, RZ, RZ, R9 ;  /* 0x000000ffff0d7224 */ /* 0x000fce00078e0009 */
.L_x_64:
[----:B-1----:R-:W-:-:S05]  /*01b0*/  IMAD.WIDE R8, R0, 0x4, R6 ;  /* 0x0000000400087825 */ /* 0x002fca00078e0206 */
[----:B------:R-:W2:Y:S01]  /*01c0*/  LDG.E R12, desc[UR4][R8.64] ;  /* 0x00000004080c7981 */ /* 0x000ea2000c1e1900 */
[----:B------:R-:W-:Y:S05]  /*01d0*/  YIELD ;  /* 0x0000000000007946 */ /* 0x000fea0003800000 */
[----:B------:R-:W-:Y:S01]  /*01e0*/  BSSY.RELIABLE B1, `(.L_x_61) ;  /* 0x0000009000017945 */ /* 0x000fe20003800100 */
[----:B--2---:R-:W-:-:S13]  /*01f0*/  ISETP.NE.AND P0, PT, R12, 0x7fffffff, PT ;  /* 0x7fffffff0c00780c */ /* 0x004fda0003f05270 */
[----:B------:R-:W-:Y:S05]  /*0200*/  @P0 BRA `(.L_x_62) ;  /* 0x0000000000180947 */ /* 0x000fea0003800000 */
[----:B------:R-:W-:-:S05]  /*0210*/  IMAD.MOV.U32 R14, RZ, RZ, 0x7fffffff ;  /* 0x7fffffffff0e7424 */ /* 0x000fca00078e00ff */
[----:B-----5:R-:W2:Y:S02]  /*0220*/  ATOMG.E.CAS.STRONG.GPU PT, R10, [R8], R14, R15 ;  /* 0x0000000e080a73a9 */ /* 0x020ea400001ee10f */
[----:B--2---:R-:W-:-:S13]  /*0230*/  ISETP.NE.AND P0, PT, R10, 0x7fffffff, PT ;  /* 0x7fffffff0a00780c */ /* 0x004fda0003f05270 */
[----:B------:R-:W-:Y:S05]  /*0240*/  @!P0 BREAK.RELIABLE B1 ;  /* 0x0000000000018942 */ /* 0x000fea0003800100 */
[----:B------:R-:W-:Y:S05]  /*0250*/  @!P0 BRA `(.L_x_63) ;  /* 0x0000000000188947 */ /* 0x000fea0003800000 */
[----:B------:R1:W5:Y:S02]  /*0260*/  LDG.E R13, desc[UR4][R4.64+0x4] ;  /* 0x00000404040d7981 */ /* 0x000364000c1e1900 */
.L_x_62:
[----:B------:R-:W-:Y:S05]  /*0270*/  BSYNC.RELIABLE B1 ;  /* 0x0000000000017941 */ /* 0x000fea0003800100 */
.L_x_61:
[----:B------:R-:W-:-:S05]  /*0280*/  VIADD R0, R0, 0x1 ;  /* 0x0000000100007836 */ /* 0x000fca0000000000 */
[----:B-----5:R-:W-:-:S13]  /*0290*/  ISETP.GE.AND P0, PT, R0, R13, PT ;  /* 0x0000000d0000720c */ /* 0x020fda0003f06270 */
[----:B------:R-:W-:Y:S05]  /*02a0*/  @!P0 BRA `(.L_x_64) ;  /* 0xfffffffc00c08947 */ /* 0x000fea000383ffff */
[----:B------:R-:W-:Y:S05]  /*02b0*/  BRA `(.L_x_60) ;  /* 0x0000000000207947 */ /* 0x000fea0003800000 */
.L_x_63:
[----:B------:R-:W1:Y:S01]  /*02c0*/  LDCU.64 UR6, c[0x0][0x3a0] ;  /* 0x00007400ff0677ac */ /* 0x000e620008000a00 */
[----:B------:R-:W-:Y:S01]  /*02d0*/  IMAD.MOV.U32 R7, RZ, RZ, 0x1 ;  /* 0x00000001ff077424 */ /* 0x000fe200078e00ff */
[----:B------:R-:W-:-:S05]  /*02e0*/  MOV R6, 0x78 ;  /* 0x0000007800067802 */ /* 0x000fca0000000f00 */
[----:B------:R2:W-:Y:S01]  /*02f0*/  STG.E.U8 desc[UR4][R2.64], R6 ;  /* 0x0000000602007986 */ /* 0x0005e2000c101104 */
[----:B-1----:R-:W-:-:S04]  /*0300*/  IADD3 R4, P0, PT, R0, UR6, RZ ;  /* 0x0000000600047c10 */ /* 0x002fc8000ff1e0ff */
[----:B------:R-:W-:Y:S02]  /*0310*/  LEA.HI.X.SX32 R5, R0, UR7, 0x1, P0 ;  /* 0x0000000700057c11 */ /* 0x000fe400080f0eff */
[----:B------:R-:W-:-:S05]  /*0320*/  PRMT R0, R7, 0x7610, R0 ;  /* 0x0000761007007816 */ /* 0x000fca0000000000 */
[----:B------:R2:W-:Y:S02]  /*0330*/  STG.E.U8 desc[UR4][R4.64], R0 ;  /* 0x0000000004007986 */ /* 0x0005e4000c101104 */
.L_x_60:
[----:B------:R-:W-:Y:S05]  /*0340*/  BSYNC B0 ;  /* 0x0000000000007941 */ /* 0x000fea0003800000 */
.L_x_59:
[----:B------:R-:W-:-:S13]  /*0350*/  ISETP.NE.AND P0, PT, R10, 0x7fffffff, PT ;  /* 0x7fffffff0a00780c */ /* 0x000fda0003f05270 */
[----:B------:R-:W-:Y:S05]  /*0360*/  @!P0 EXIT ;  /* 0x000000000000894d */ /* 0x000fea0003800000 */
[----:B0-2---:R-:W0:Y:S01]  /*0370*/  LDC.64 R2, c[0x0][0x3a8] ;  /* 0x0000ea00ff027b82 */ /* 0x005e220000000a00 */
[----:B-1----:R-:W-:Y:S02]  /*0380*/  HFMA2 R5, -RZ, RZ, 0, 5.9604644775390625e-08 ;  /* 0x00000001ff057431 */ /* 0x002fe400000001ff */
[----:B0-----:R-:W-:-:S05]  /*0390*/  IMAD.WIDE R2, R11, 0x4, R2 ;  /* 0x000000040b027825 */ /* 0x001fca00078e0202 */
[----:B------:R-:W-:Y:S01]  /*03a0*/  REDG.E.ADD.STRONG.GPU desc[UR4][R2.64+0x4], R5 ;  /* 0x000004050200798e */ /* 0x000fe2000c12e104 */
[----:B------:R-:W-:Y:S05]  /*03b0*/  EXIT ;  /* 0x000000000000794d */ /* 0x000fea0003800000 */
.L_x_65:
        /* <DEDUP_REMOVED lines=12> */
.L_x_159:


//--------------------- .text._Z9del_edgesPiPbiS_S0_i --------------------------
	.section	.text._Z9del_edgesPiPbiS_S0_i,"ax",@progbits
	.align	128
        .global         _Z9del_edgesPiPbiS_S0_i
        .type           _Z9del_edgesPiPbiS_S0_i,@function
        .size           _Z9del_edgesPiPbiS_S0_i,(.L_x_160 - _Z9del_edgesPiPbiS_S0_i)
        .other          _Z9del_edgesPiPbiS_S0_i,@"STO_CUDA_ENTRY STV_DEFAULT"
_Z9del_edgesPiPbiS_S0_i:
.text._Z9del_edgesPiPbiS_S0_i:
[----:B------:R-:W-:Y:S01]  /*0000*/  LDC R1, c[0x0][0x37c] ;  /* 0x0000df00ff017b82 */ /* 0x000fe20000000800 */
[----:B------:R-:W0:Y:S01]  /*0010*/  S2R R7, SR_CTAID.X ;  /* 0x0000000000077919 */ /* 0x000e220000002500 */
[----:B------:R-:W0:Y:S01]  /*0020*/  LDCU UR4, c[0x0][0x360] ;  /* 0x00006c00ff0477ac */ /* 0x000e220008000800 */
[----:B------:R-:W-:Y:S01]  /*0030*/  BSSY.RECONVERGENT B0, `(.L_x_66) ;  /* 0x0000017000007945 */ /* 0x000fe20003800200 */
[----:B------:R-:W0:Y:S01]  /*0040*/  S2R R0, SR_TID.X ;  /* 0x0000000000007919 */ /* 0x000e220000002100 */
[----:B------:R-:W1:Y:S01]  /*0050*/  LDCU UR6, c[0x0][0x390] ;  /* 0x00007200ff0677ac */ /* 0x000e620008000800 */
[----:B------:R-:W2:Y:S01]  /*0060*/  LDCU UR5, c[0x0][0x370] ;  /* 0x00006e00ff0577ac */ /* 0x000ea20008000800 */
[----:B------:R-:W3:Y:S01]  /*0070*/  LDCU UR12, c[0x0][0x390] ;  /* 0x00007200ff0c77ac */ /* 0x000ee20008000800 */
[----:B------:R-:W4:Y:S01]  /*0080*/  LDCU.64 UR8, c[0x0][0x388] ;  /* 0x00007100ff0877ac */ /* 0x000f220008000a00 */
[----:B0-----:R-:W-:Y:S01]  /*0090*/  IMAD R7, R7, UR4, R0 ;  /* 0x0000000407077c24 */ /* 0x001fe2000f8e0200 */
[----:B--2---:R-:W-:-:S04]  /*00a0*/  UIMAD UR4, UR4, UR5, URZ ;  /* 0x00000005040472a4 */ /* 0x004fc8000f8e02ff */
[----:B-1----:R-:W-:Y:S01]  /*00b0*/  ISETP.GE.U32.AND P0, PT, R7, UR6, PT ;  /* 0x0000000607007c0c */ /* 0x002fe2000bf06070 */
[----:B------:R-:W0:-:S12]  /*00c0*/  LDCU.64 UR6, c[0x0][0x358] ;  /* 0x00006b00ff0677ac */ /* 0x000e180008000a00 */
[----:B---34-:R-:W-:Y:S05]  /*00d0*/  @P0 BRA `(.L_x_67) ;  /* 0x0000000000300947 */ /* 0x018fea0003800000 */
[----:B------:R-:W-:-:S07]  /*00e0*/  IMAD.MOV.U32 R9, RZ, RZ, R7 ;  /* 0x000000ffff097224 */ /* 0x000fce00078e0007 */
.L_x_68:
[----:B------:R-:W-:-:S05]  /*00f0*/  IADD3 R4, P0, PT, R9, UR8, RZ ;  /* 0x0000000809047c10 */ /* 0x000fca000ff1e0ff */
[----:B------:R-:W-:-:S05]  /*0100*/  IMAD.X R5, RZ, RZ, UR9, P0 ;  /* 0x00000009ff057e24 */ /* 0x000fca00080e06ff */
[----:B0-----:R-:W2:Y:S02]  /*0110*/  LDG.E.U8 R4, desc[UR6][R4.64] ;  /* 0x0000000604047981 */ /* 0x001ea4000c1e1100 */
[----:B--2---:R-:W-:-:S13]  /*0120*/  ISETP.NE.AND P0, PT, R4, RZ, PT ;  /* 0x000000ff0400720c */ /* 0x004fda0003f05270 */
[----:B------:R-:W0:Y:S01]  /*0130*/  @P0 LDC.64 R2, c[0x0][0x380] ;  /* 0x0000e000ff020b82 */ /* 0x000e220000000a00 */
[----:B------:R-:W-:Y:S02]  /*0140*/  @P0 IMAD.MOV.U32 R11, RZ, RZ, 0x7fffffff ;  /* 0x7fffffffff0b0424 */ /* 0x000fe400078e00ff */
[C---:B0-----:R-:W-:Y:S01]  /*0150*/  @P0 IMAD.WIDE.U32 R2, R9.reuse, 0x4, R2 ;  /* 0x0000000409020825 */ /* 0x041fe200078e0002 */
[----:B------:R-:W-:-:S04]  /*0160*/  IADD3 R9, PT, PT, R9, UR4, RZ ;  /* 0x0000000409097c10 */ /* 0x000fc8000fffe0ff */
[----:B------:R1:W-:Y:S01]  /*0170*/  @P0 STG.E desc[UR6][R2.64], R11 ;  /* 0x0000000b02000986 */ /* 0x0003e2000c101906 */
[----:B------:R-:W-:-:S13]  /*0180*/  ISETP.GE.U32.AND P0, PT, R9, UR12, PT ;  /* 0x0000000c09007c0c */ /* 0x000fda000bf06070 */
[----:B-1----:R-:W-:Y:S05]  /*0190*/  @!P0 BRA `(.L_x_68) ;  /* 0xfffffffc00d48947 */ /* 0x002fea000383ffff */
.L_x_67:
[----:B0-----:R-:W-:Y:S05]  /*01a0*/  BSYNC.RECONVERGENT B0 ;  /* 0x0000000000007941 */ /* 0x001fea0003800200 */
.L_x_66:
[----:B------:R-:W0:Y:S01]  /*01b0*/  LDCU UR5, c[0x0][0x3a8] ;  /* 0x00007500ff0577ac */ /* 0x000e220008000800 */
[----:B------:R-:W1:Y:S01]  /*01c0*/  LDCU UR13, c[0x0][0x3a8] ;  /* 0x00007500ff0d77ac */ /* 0x000e620008000800 */
[----:B------:R-:W2:Y:S01]  /*01d0*/  LDCU.64 UR10, c[0x0][0x3a0] ;  /* 0x00007400ff0a77ac */ /* 0x000ea20008000a00 */
[----:B0-----:R-:W-:-:S13]  /*01e0*/  ISETP.GE.U32.AND P0, PT, R7, UR5, PT ;  /* 0x0000000507007c0c */ /* 0x001fda000bf06070 */
[----:B-12---:R-:W-:Y:S05]  /*01f0*/  @P0 EXIT ;  /* 0x000000000000094d */ /* 0x006fea0003800000 */
.L_x_69:
[----:B------:R-:W-:-:S05]  /*0200*/  IADD3 R4, P0, PT, R7, UR10, RZ ;  /* 0x0000000a07047c10 */ /* 0x000fca000ff1e0ff */
[----:B------:R-:W-:-:S05]  /*0210*/  IMAD.X R5, RZ, RZ, UR11, P0 ;  /* 0x0000000bff057e24 */ /* 0x000fca00080e06ff */
[----:B------:R-:W2:Y:S02]  /*0220*/  LDG.E.U8 R4, desc[UR6][R4.64] ;  /* 0x0000000604047981 */ /* 0x000ea4000c1e1100 */
[----:B--2---:R-:W-:-:S13]  /*0230*/  ISETP.NE.AND P0, PT, R4, RZ, PT ;  /* 0x000000ff0400720c */ /* 0x004fda0003f05270 */
[----:B------:R-:W0:Y:S01]  /*0240*/  @P0 LDC.64 R2, c[0x0][0x398] ;  /* 0x0000e600ff020b82 */ /* 0x000e220000000a00 */
[----:B------:R-:W-:Y:S02]  /*0250*/  @P0 IMAD.MOV.U32 R9, RZ, RZ, 0x7fffffff ;  /* 0x7fffffffff090424 */ /* 0x000fe400078e00ff */
[C---:B0-----:R-:W-:Y:S01]  /*0260*/  @P0 IMAD.WIDE.U32 R2, R7.reuse, 0x4, R2 ;  /* 0x0000000407020825 */ /* 0x041fe200078e0002 */
[----:B------:R-:W-:-:S04]  /*0270*/  IADD3 R7, PT, PT, R7, UR4, RZ ;  /* 0x0000000407077c10 */ /* 0x000fc8000fffe0ff */
[----:B------:R0:W-:Y:S01]  /*0280*/  @P0 STG.E desc[UR6][R2.64], R9 ;  /* 0x0000000902000986 */ /* 0x0001e2000c101906 */
[----:B------:R-:W-:-:S13]  /*0290*/  ISETP.GE.U32.AND P0, PT, R7, UR13, PT ;  /* 0x0000000d07007c0c */ /* 0x000fda000bf06070 */
[----:B0-----:R-:W-:Y:S05]  /*02a0*/  @!P0 BRA `(.L_x_69) ;  /* 0xfffffffc00d48947 */ /* 0x001fea000383ffff */
[----:B------:R-:W-:Y:S05]  /*02b0*/  EXIT ;  /* 0x000000000000794d */ /* 0x000fea0003800000 */
.L_x_70:
        /* <DEDUP_REMOVED lines=12> */
.L_x_160:


//--------------------- .text._Z23count_deleted_trianglesP10updateInfoiPyS1_S1_PiS2_PbS2_S2_S3_ --------------------------
	.section	.text._Z23count_deleted_trianglesP10updateInfoiPyS1_S1_PiS2_PbS2_S2_S3_,"ax",@progbits
	.align	128
        .global         _Z23count_deleted_trianglesP10updateInfoiPyS1_S1_PiS2_PbS2_S2_S3_
        .type           _Z23count_deleted_trianglesP10updateInfoiPyS1_S1_PiS2_PbS2_S2_S3_,@function
        .size           _Z23count_deleted_trianglesP10updateInfoiPyS1_S1_PiS2_PbS2_S2_S3_,(.L_x_161 - _Z23count_deleted_trianglesP10updateInfoiPyS1_S1_PiS2_PbS2_S2_S3_)
        .other          _Z23count_deleted_trianglesP10updateInfoiPyS1_S1_PiS2_PbS2_S2_S3_,@"STO_CUDA_ENTRY STV_DEFAULT"
_Z23count_deleted_trianglesP10updateInfoiPyS1_S1_PiS2_PbS2_S2_S3_:
.text._Z23count_deleted_trianglesP10updateInfoiPyS1_S1_PiS2_PbS2_S2_S3_:
        /* <DEDUP_REMOVED lines=29> */
.L_x_93:
        /* <DEDUP_REMOVED lines=24> */
.L_x_83:
        /* <DEDUP_REMOVED lines=32> */
.L_x_81:
        /* <DEDUP_REMOVED lines=14> */
.L_x_80:
        /* <DEDUP_REMOVED lines=13> */
.L_x_82:
[----:B------:R-:W-:Y:S05]  /*0700*/  BSYNC.RECONVERGENT B4 ;  /* 0x0000000000047941 */ /* 0x000fea0003800200 */
.L_x_79:
[----:B------:R-:W3:Y:S04]  /*0710*/  LDG.E.U8 R12, desc[UR8][R12.64] ;  /* 0x000000080c0c7981 */ /* 0x000ee8000c1e1100 */
[----:B012---:R0:W5:Y:S01]  /*0720*/  LDG.E R18, desc[UR8][R8.64+0x4] ;  /* 0x0000040808127981 */ /* 0x007162000c1e1900 */
[----:B------:R-:W-:Y:S01]  /*0730*/  VIADD R14, R16, 0xffffffff ;  /* 0xffffffff100e7836 */ /* 0x000fe20000000000 */
[----:B---3--:R-:W-:-:S13]  /*0740*/  ISETP.NE.AND P0, PT, R12, RZ, PT ;  /* 0x000000ff0c00720c */ /* 0x008fda0003f05270 */
[----:B0-----:R-:W-:-:S07]  /*0750*/  @!P0 IMAD.MOV R14, RZ, RZ, R16 ;  /* 0x000000ffff0e8224 */ /* 0x001fce00078e0210 */
.L_x_78:
[----:B------:R-:W-:Y:S05]  /*0760*/  BSYNC.RECONVERGENT B3 ;  /* 0x0000000000037941 */ /* 0x000fea0003800200 */
.L_x_77:
[----:B------:R-:W-:-:S05]  /*0770*/  VIADD R17, R17, 0x1 ;  /* 0x0000000111117836 */ /* 0x000fca0000000000 */
[----:B-----5:R-:W-:-:S13]  /*0780*/  ISETP.GE.AND P0, PT, R17, R18, PT ;  /* 0x000000121100720c */ /* 0x020fda0003f06270 */
[----:B------:R-:W-:Y:S05]  /*0790*/  @!P0 BRA `(.L_x_83) ;  /* 0xfffffff800ec8947 */ /* 0x000fea000383ffff */
.L_x_76:
[----:B------:R-:W-:Y:S05]  /*07a0*/  BSYNC.RECONVERGENT B2 ;  /* 0x0000000000027941 */ /* 0x000fea0003800200 */
.L_x_75:
        /* <DEDUP_REMOVED lines=9> */
.L_x_92:
        /* <DEDUP_REMOVED lines=33> */
.L_x_90:
        /* <DEDUP_REMOVED lines=14> */
.L_x_89:
        /* <DEDUP_REMOVED lines=13> */
.L_x_91:
[----:B------:R-:W-:Y:S05]  /*0c00*/  BSYNC.RECONVERGENT B4 ;  /* 0x0000000000047941 */ /* 0x000fea0003800200 */
.L_x_88:
[----:B------:R-:W3:Y:S04]  /*0c10*/  LDG.E.U8 R12, desc[UR8][R12.64] ;  /* 0x000000080c0c7981 */ /* 0x000ee8000c1e1100 */
[----:B012---:R0:W5:Y:S01]  /*0c20*/  LDG.E R18, desc[UR8][R8.64+0x4] ;  /* 0x0000040808127981 */ /* 0x007162000c1e1900 */
[----:B------:R-:W-:Y:S02]  /*0c30*/  IADD3 R14, PT, PT, R16, -0x1, RZ ;  /* 0xffffffff100e7810 */ /* 0x000fe40007ffe0ff */
[----:B---3--:R-:W-:-:S13]  /*0c40*/  ISETP.NE.AND P0, PT, R12, RZ, PT ;  /* 0x000000ff0c00720c */ /* 0x008fda0003f05270 */
[----:B0-----:R-:W-:-:S07]  /*0c50*/  @!P0 IMAD.MOV R14, RZ, RZ, R16 ;  /* 0x000000ffff0e8224 */ /* 0x001fce00078e0210 */
.L_x_87:
[----:B------:R-:W-:Y:S05]  /*0c60*/  BSYNC.RECONVERGENT B3 ;  /* 0x0000000000037941 */ /* 0x000fea0003800200 */
.L_x_86:
[----:B------:R-:W-:-:S05]  /*0c70*/  VIADD R15, R15, 0x1 ;  /* 0x000000010f0f7836 */ /* 0x000fca0000000000 */
[----:B-----5:R-:W-:-:S13]  /*0c80*/  ISETP.GE.AND P0, PT, R15, R18, PT ;  /* 0x000000120f00720c */ /* 0x020fda0003f06270 */
[----:B------:R-:W-:Y:S05]  /*0c90*/  @!P0 BRA `(.L_x_92) ;  /* 0xfffffff800e88947 */ /* 0x000fea000383ffff */
.L_x_85:
[----:B------:R-:W-:Y:S05]  /*0ca0*/  BSYNC.RECONVERGENT B2 ;  /* 0x0000000000027941 */ /* 0x000fea0003800200 */
.L_x_84:
[----:B------:R-:W2:Y:S04]  /*0cb0*/  LDG.E.U8 R4, desc[UR8][R4.64] ;  /* 0x0000000804047981 */ /* 0x000ea8000c1e1100 */
[----:B------:R0:W5:Y:S01]  /*0cc0*/  LDG.E R9, desc[UR8][R6.64+0x4] ;  /* 0x0000040806097981 */ /* 0x000162000c1e1900 */
[----:B------:R-:W-:Y:S01]  /*0cd0*/  VIADD R10, R14, 0xffffffff ;  /* 0xffffffff0e0a7836 */ /* 0x000fe20000000000 */
[----:B--2---:R-:W-:-:S13]  /*0ce0*/  ISETP.NE.AND P0, PT, R4, RZ, PT ;  /* 0x000000ff0400720c */ /* 0x004fda0003f05270 */
[----:B0-----:R-:W-:-:S07]  /*0cf0*/  @!P0 IMAD.MOV R10, RZ, RZ, R14 ;  /* 0x000000ffff0a8224 */ /* 0x001fce00078e020e */
.L_x_74:
[----:B------:R-:W-:Y:S05]  /*0d00*/  BSYNC.RECONVERGENT B0 ;  /* 0x0000000000007941 */ /* 0x000fea0003800200 */
.L_x_73:
[----:B------:R-:W-:-:S05]  /*0d10*/  VIADD R2, R2, 0x1 ;  /* 0x0000000102027836 */ /* 0x000fca0000000000 */
[----:B-----5:R-:W-:-:S13]  /*0d20*/  ISETP.GE.AND P0, PT, R2, R9, PT ;  /* 0x000000090200720c */ /* 0x020fda0003f06270 */
[----:B------:R-:W-:Y:S05]  /*0d30*/  @!P0 BRA `(.L_x_93) ;  /* 0xfffffff400248947 */ /* 0x000fea000383ffff */
.L_x_72:
[----:B------:R-:W-:Y:S05]  /*0d40*/  BSYNC.RECONVERGENT B1 ;  /* 0x0000000000017941 */ /* 0x000fea0003800200 */
.L_x_71:
        /* <DEDUP_REMOVED lines=8> */
.L_x_114:
        /* <DEDUP_REMOVED lines=24> */
.L_x_104:
        /* <DEDUP_REMOVED lines=32> */
.L_x_102:
        /* <DEDUP_REMOVED lines=14> */
.L_x_101:
        /* <DEDUP_REMOVED lines=13> */
.L_x_103:
[----:B------:R-:W-:Y:S05]  /*1300*/  BSYNC.RECONVERGENT B3 ;  /* 0x0000000000037941 */ /* 0x000fea0003800200 */
.L_x_100:
[----:B------:R-:W3:Y:S04]  /*1310*/  LDG.E.U8 R12, desc[UR8][R12.64] ;  /* 0x000000080c0c7981 */ /* 0x000ee8000c1e1100 */
[----:B012---:R0:W5:Y:S01]  /*1320*/  LDG.E R18, desc[UR8][R8.64+0x4] ;  /* 0x0000040808127981 */ /* 0x007162000c1e1900 */
[----:B------:R-:W-:Y:S01]  /*1330*/  VIADD R14, R16, 0xffffffff ;  /* 0xffffffff100e7836 */ /* 0x000fe20000000000 */
[----:B---3--:R-:W-:-:S13]  /*1340*/  ISETP.NE.AND P0, PT, R12, RZ, PT ;  /* 0x000000ff0c00720c */ /* 0x008fda0003f05270 */
[----:B0-----:R-:W-:-:S07]  /*1350*/  @!P0 IADD3 R14, PT, PT, R16, RZ, RZ ;  /* 0x000000ff100e8210 */ /* 0x001fce0007ffe0ff */
.L_x_99:
[----:B------:R-:W-:Y:S05]  /*1360*/  BSYNC.RECONVERGENT B2 ;  /* 0x0000000000027941 */ /* 0x000fea0003800200 */
.L_x_98:
[----:B------:R-:W-:-:S05]  /*1370*/  VIADD R17, R17, 0x1 ;  /* 0x0000000111117836 */ /* 0x000fca0000000000 */
[----:B-----5:R-:W-:-:S13]  /*1380*/  ISETP.GE.AND P0, PT, R17, R18, PT ;  /* 0x000000121100720c */ /* 0x020fda0003f06270 */
[----:B------:R-:W-:Y:S05]  /*1390*/  @!P0 BRA `(.L_x_104) ;  /* 0xfffffff800ec8947 */ /* 0x000fea000383ffff */
.L_x_97:
[----:B------:R-:W-:Y:S05]  /*13a0*/  BSYNC.RECONVERGENT B1 ;  /* 0x0000000000017941 */ /* 0x000fea0003800200 */
.L_x_96:
        /* <DEDUP_REMOVED lines=9> */
.L_x_113:
        /* <DEDUP_REMOVED lines=33> */
.L_x_111:
        /* <DEDUP_REMOVED lines=14> */
.L_x_110:
        /* <DEDUP_REMOVED lines=13> */
.L_x_112:
[----:B------:R-:W-:Y:S05]  /*1800*/  BSYNC.RECONVERGENT B3 ;  /* 0x0000000000037941 */ /* 0x000fea0003800200 */
.L_x_109:
[----:B------:R-:W3:Y:S04]  /*1810*/  LDG.E.U8 R12, desc[UR8][R12.64] ;  /* 0x000000080c0c7981 */ /* 0x000ee8000c1e1100 */
[----:B012---:R0:W5:Y:S01]  /*1820*/  LDG.E R18, desc[UR8][R8.64+0x4] ;  /* 0x0000040808127981 */ /* 0x007162000c1e1900 */
[----:B------:R-:W-:Y:S02]  /*1830*/  IADD3 R14, PT, PT, R16, -0x1, RZ ;  /* 0xffffffff100e7810 */ /* 0x000fe40007ffe0ff */
[----:B---3--:R-:W-:-:S13]  /*1840*/  ISETP.NE.AND P0, PT, R12, RZ, PT ;  /* 0x000000ff0c00720c */ /* 0x008fda0003f05270 */
[----:B0-----:R-:W-:-:S07]  /*1850*/  @!P0 IMAD.MOV R14, RZ, RZ, R16 ;  /* 0x000000ffff0e8224 */ /* 0x001fce00078e0210 */
.L_x_108:
[----:B------:R-:W-:Y:S05]  /*1860*/  BSYNC.RECONVERGENT B2 ;  /* 0x0000000000027941 */ /* 0x000fea0003800200 */
.L_x_107:
[----:B------:R-:W-:-:S05]  /*1870*/  VIADD R15, R15, 0x1 ;  /* 0x000000010f0f7836 */ /* 0x000fca0000000000 */
[----:B-----5:R-:W-:-:S13]  /*1880*/  ISETP.GE.AND P0, PT, R15, R18, PT ;  /* 0x000000120f00720c */ /* 0x020fda0003f06270 */
[----:B------:R-:W-:Y:S05]  /*1890*/  @!P0 BRA `(.L_x_113) ;  /* 0xfffffff800e88947 */ /* 0x000fea000383ffff */
.L_x_106:
[----:B------:R-:W-:Y:S05]  /*18a0*/  BSYNC.RECONVERGENT B1 ;  /* 0x0000000000017941 */ /* 0x000fea0003800200 */
.L_x_105:
[----:B------:R-:W2:Y:S04]  /*18b0*/  LDG.E.U8 R4, desc[UR8][R4.64] ;  /* 0x0000000804047981 */ /* 0x000ea8000c1e1100 */
[----:B------:R0:W5:Y:S01]  /*18c0*/  LDG.E R9, desc[UR8][R6.64+0x4] ;  /* 0x0000040806097981 */ /* 0x000162000c1e1900 */
[----:B------:R-:W-:Y:S01]  /*18d0*/  VIADD R10, R14, 0xffffffff ;  /* 0xffffffff0e0a7836 */ /* 0x000fe20000000000 */
[----:B--2---:R-:W-:-:S13]  /*18e0*/  ISETP.NE.AND P0, PT, R4, RZ, PT ;  /* 0x000000ff0400720c */ /* 0x004fda0003f05270 */
[----:B0-----:R-:W-:-:S07]  /*18f0*/  @!P0 IMAD.MOV R10, RZ, RZ, R14 ;  /* 0x000000ffff0a8224 */ /* 0x001fce00078e020e */
.L_x_95:
[----:B------:R-:W-:Y:S05]  /*1900*/  BSYNC.RECONVERGENT B0 ;  /* 0x0000000000007941 */ /* 0x000fea0003800200 */
.L_x_94:
[----:B------:R-:W-:-:S05]  /*1910*/  VIADD R2, R2, 0x1 ;  /* 0x0000000102027836 */ /* 0x000fca0000000000 */
[----:B-----5:R-:W-:-:S13]  /*1920*/  ISETP.GE.AND P0, PT, R2, R9, PT ;  /* 0x000000090200720c */ /* 0x020fda0003f06270 */
[----:B------:R-:W-:Y:S05]  /*1930*/  @!P0 BRA `(.L_x_114) ;  /* 0xfffffff400248947 */ /* 0x000fea000383ffff */
[----:B------:R-:W-:Y:S05]  /*1940*/  EXIT ;  /* 0x000000000000794d */ /* 0x000fea0003800000 */
.L_x_115:
        /* <DEDUP_REMOVED lines=11> */
.L_x_161:


//--------------------- .text._Z17mark_del_modifiedP10updateInfoiPiS1_PbS1_S1_S2_ --------------------------
	.section	.text._Z17mark_del_modifiedP10updateInfoiPiS1_PbS1_S1_S2_,"ax",@progbits
	.align	128
        .global         _Z17mark_del_modifiedP10updateInfoiPiS1_PbS1_S1_S2_
        .type           _Z17mark_del_modifiedP10updateInfoiPiS1_PbS1_S1_S2_,@function
        .size           _Z17mark_del_modifiedP10updateInfoiPiS1_PbS1_S1_S2_,(.L_x_162 - _Z17mark_del_modifiedP10updateInfoiPiS1_PbS1_S1_S2_)
        .other          _Z17mark_del_modifiedP10updateInfoiPiS1_PbS1_S1_S2_,@"STO_CUDA_ENTRY STV_DEFAULT"
_Z17mark_del_modifiedP10updateInfoiPiS1_PbS1_S1_S2_:
.text._Z17mark_del_modifiedP10updateInfoiPiS1_PbS1_S1_S2_:
        /* <DEDUP_REMOVED lines=15> */
[----:B------:R-:W2:Y:S03]  /*00f0*/  LDC.64 R4, c[0x0][0x390] ;  /* 0x0000e400ff047b82 */ /* 0x000ea60000000a00 */
[----:B------:R0:W5:Y:S01]  /*0100*/  LDG.E R0, desc[UR4][R2.64+0x8] ;  /* 0x0000080402007981 */ /* 0x000162000c1e1900 */
[----:B--2---:R-:W-:-:S05]  /*0110*/  IMAD.WIDE R4, R7, 0x4, R4 ;  /* 0x0000000407047825 */ /* 0x004fca00078e0204 */
[----:B------:R-:W2:Y:S04]  /*0120*/  LDG.E R6, desc[UR4][R4.64] ;  /* 0x0000000404067981 */ /* 0x000ea8000c1e1900 */
[----:B------:R-:W2:Y:S01]  /*0130*/  LDG.E R9, desc[UR4][R4.64+0x4] ;  /* 0x0000040404097981 */ /* 0x000ea2000c1e1900 */
[----:B------:R-:W-:Y:S01]  /*0140*/  BSSY.RECONVERGENT B0, `(.L_x_116) ;  /* 0x000000b000007945 */ /* 0x000fe20003800200 */
[----:B--2---:R-:W-:-:S13]  /*0150*/  ISETP.GE.AND P0, PT, R6, R9, PT ;  /* 0x000000090600720c */ /* 0x004fda0003f06270 */
[----:B0-----:R-:W-:Y:S05]  /*0160*/  @P0 BRA `(.L_x_117) ;  /* 0x0000000000200947 */ /* 0x001fea0003800000 */
[----:B------:R-:W0:Y:S02]  /*0170*/  LDC.64 R4, c[0x0][0x398] ;  /* 0x0000e600ff047b82 */ /* 0x000e240000000a00 */
.L_x_119:
[----:B0-----:R-:W-:-:S06]  /*0180*/  IMAD.WIDE R2, R6, 0x4, R4 ;  /* 0x0000000406027825 */ /* 0x001fcc00078e0204 */
[----:B------:R-:W2:Y:S02]  /*0190*/  LDG.E R3, desc[UR4][R2.64] ;  /* 0x0000000402037981 */ /* 0x000ea4000c1e1900 */
[----:B--2--5:R-:W-:-:S13]  /*01a0*/  ISETP.NE.AND P0, PT, R3, R0, PT ;  /* 0x000000000300720c */ /* 0x024fda0003f05270 */
[----:B------:R-:W-:Y:S05]  /*01b0*/  @!P0 BRA `(.L_x_118) ;  /* 0x0000000000808947 */ /* 0x000fea0003800000 */
[----:B------:R-:W-:-:S05]  /*01c0*/  VIADD R6, R6, 0x1 ;  /* 0x0000000106067836 */ /* 0x000fca0000000000 */
[----:B------:R-:W-:-:S13]  /*01d0*/  ISETP.GE.AND P0, PT, R6, R9, PT ;  /* 0x000000090600720c */ /* 0x000fda0003f06270 */
[----:B------:R-:W-:Y:S05]  /*01e0*/  @!P0 BRA `(.L_x_119) ;  /* 0xfffffffc00e48947 */ /* 0x000fea000383ffff */
.L_x_117:
[----:B------:R-:W-:Y:S05]  /*01f0*/  BSYNC.RECONVERGENT B0 ;  /* 0x0000000000007941 */ /* 0x000fea0003800200 */
.L_x_116:
[----:B------:R-:W0:Y:S02]  /*0200*/  LDC.64 R2, c[0x0][0x3a8] ;  /* 0x0000ea00ff027b82 */ /* 0x000e240000000a00 */
[----:B0-----:R-:W-:-:S05]  /*0210*/  IMAD.WIDE R2, R7, 0x4, R2 ;  /* 0x0000000407027825 */ /* 0x001fca00078e0202 */
[----:B------:R-:W2:Y:S04]  /*0220*/  LDG.E R4, desc[UR4][R2.64] ;  /* 0x0000000402047981 */ /* 0x000ea8000c1e1900 */
[----:B------:R-:W2:Y:S02]  /*0230*/  LDG.E R7, desc[UR4][R2.64+0x4] ;  /* 0x0000040402077981 */ /* 0x000ea4000c1e1900 */
[----:B--2---:R-:W-:-:S13]  /*0240*/  ISETP.GE.AND P0, PT, R4, R7, PT ;  /* 0x000000070400720c */ /* 0x004fda0003f06270 */
[----:B------:R-:W-:Y:S05]  /*0250*/  @P0 EXIT ;  /* 0x000000000000094d */ /* 0x000fea0003800000 */
[----:B------:R-:W0:Y:S01]  /*0260*/  LDC.64 R2, c[0x0][0x3b0] ;  /* 0x0000ec00ff027b82 */ /* 0x000e220000000a00 */
[----:B------:R-:W-:-:S07]  /*0270*/  IMAD.MOV.U32 R9, RZ, RZ, R4 ;  /* 0x000000ffff097224 */ /* 0x000fce00078e0004 */
[----:B------:R-:W1:Y:S01]  /*0280*/  LDC.64 R4, c[0x0][0x3b0] ;  /* 0x0000ec00ff047b82 */ /* 0x000e620000000a00 */
[----:B0-----:R-:W-:-:S06]  /*0290*/  IMAD.WIDE R2, R9, 0x4, R2 ;  /* 0x0000000409027825 */ /* 0x001fcc00078e0202 */
[----:B------:R-:W2:Y:S01]  /*02a0*/  LDG.E R3, desc[UR4][R2.64] ;  /* 0x0000000402037981 */ /* 0x000ea2000c1e1900 */
[----:B------:R-:W-:Y:S01]  /*02b0*/  BSSY.RECONVERGENT B0, `(.L_x_120) ;  /* 0x000000a000007945 */ /* 0x000fe20003800200 */
[----:B--2--5:R-:W-:-:S13]  /*02c0*/  ISETP.NE.AND P0, PT, R3, R0, PT ;  /* 0x000000000300720c */ /* 0x024fda0003f05270 */
[----:B-1----:R-:W-:Y:S05]  /*02d0*/  @!P0 BRA `(.L_x_121) ;  /* 0x00000000001c8947 */ /* 0x002fea0003800000 */
.L_x_122:
[----:B------:R-:W-:-:S05]  /*02e0*/  VIADD R9, R9, 0x1 ;  /* 0x0000000109097836 */ /* 0x000fca0000000000 */
[----:B------:R-:W-:-:S13]  /*02f0*/  ISETP.GE.AND P0, PT, R9, R7, PT ;  /* 0x000000070900720c */ /* 0x000fda0003f06270 */
[----:B------:R-:W-:Y:S05]  /*0300*/  @P0 EXIT ;  /* 0x000000000000094d */ /* 0x000fea0003800000 */
[----:B------:R-:W-:-:S06]  /*0310*/  IMAD.WIDE R2, R9, 0x4, R4 ;  /* 0x0000000409027825 */ /* 0x000fcc00078e0204 */
[----:B------:R-:W2:Y:S02]  /*0320*/  LDG.E R3, desc[UR4][R2.64] ;  /* 0x0000000402037981 */ /* 0x000ea4000c1e1900 */
[----:B--2---:R-:W-:-:S13]  /*0330*/  ISETP.NE.AND P0, PT, R3, R0, PT ;  /* 0x000000000300720c */ /* 0x004fda0003f05270 */
[----:B------:R-:W-:Y:S05]  /*0340*/  @P0 BRA `(.L_x_122) ;  /* 0xfffffffc00e40947 */ /* 0x000fea000383ffff */
.L_x_121:
[----:B------:R-:W-:Y:S05]  /*0350*/  BSYNC.RECONVERGENT B0 ;  /* 0x0000000000007941 */ /* 0x000fea0003800200 */
.L_x_120:
[----:B------:R-:W0:Y:S01]  /*0360*/  LDCU.64 UR6, c[0x0][0x3b8] ;  /* 0x00007700ff0677ac */ /* 0x000e220008000a00 */
[----:B------:R-:W-:Y:S01]  /*0370*/  IMAD.MOV.U32 R0, RZ, RZ, 0x1 ;  /* 0x00000001ff007424 */ /* 0x000fe200078e00ff */
[----:B0-----:R-:W-:-:S04]  /*0380*/  IADD3 R2, P0, PT, R9, UR6, RZ ;  /* 0x0000000609027c10 */ /* 0x001fc8000ff1e0ff */
[----:B------:R-:W-:-:S05]  /*0390*/  LEA.HI.X.SX32 R3, R9, UR7, 0x1, P0 ;  /* 0x0000000709037c11 */ /* 0x000fca00080f0eff */
[----:B------:R-:W-:Y:S01]  /*03a0*/  STG.E.U8 desc[UR4][R2.64], R0 ;  /* 0x0000000002007986 */ /* 0x000fe2000c101104 */
[----:B------:R-:W-:Y:S05]  /*03b0*/  EXIT ;  /* 0x000000000000794d */ /* 0x000fea0003800000 */
.L_x_118:
[----:B------:R-:W0:Y:S01]  /*03c0*/  LDCU.64 UR6, c[0x0][0x3a0] ;  /* 0x00007400ff0677ac */ /* 0x000e220008000a00 */
[----:B------:R-:W-:Y:S01]  /*03d0*/  IMAD.MOV.U32 R0, RZ, RZ, 0x1 ;  /* 0x00000001ff007424 */ /* 0x000fe200078e00ff */
[----:B0-----:R-:W-:-:S04]  /*03e0*/  IADD3 R2, P0, PT, R6, UR6, RZ ;  /* 0x0000000606027c10 */ /* 0x001fc8000ff1e0ff */
[----:B------:R-:W-:-:S05]  /*03f0*/  LEA.HI.X.SX32 R3, R6, UR7, 0x1, P0 ;  /* 0x0000000706037c11 */ /* 0x000fca00080f0eff */
[----:B------:R-:W-:Y:S01]  /*0400*/  STG.E.U8 desc[UR4][R2.64], R0 ;  /* 0x0000000002007986 */ /* 0x000fe2000c101104 */
[----:B------:R-:W-:Y:S05]  /*0410*/  EXIT ;  /* 0x000000000000794d */ /* 0x000fea0003800000 */
.L_x_123:
        /* <DEDUP_REMOVED lines=14> */
.L_x_162:


//--------------------- .text._Z9tc_kerneliPiS_Pyb --------------------------
	.section	.text._Z9tc_kerneliPiS_Pyb,"ax",@progbits
	.align	128
        .global         _Z9tc_kerneliPiS_Pyb
        .type           _Z9tc_kerneliPiS_Pyb,@function
        .size           _Z9tc_kerneliPiS_Pyb,(.L_x_163 - _Z9tc_kerneliPiS_Pyb)
        .other          _Z9tc_kerneliPiS_Pyb,@"STO_CUDA_ENTRY STV_DEFAULT"
_Z9tc_kerneliPiS_Pyb:
.text._Z9tc_kerneliPiS_Pyb:
[----:B------:R-:W-:Y:S01]  /*0000*/  LDC R1, c[0x0][0x37c] ;  /* 0x0000df00ff017b82 */ /* 0x000fe20000000800 */
[----:B------:R-:W0:Y:S01]  /*0010*/  S2R R0, SR_CTAID.X ;  /* 0x0000000000007919 */ /* 0x000e220000002500 */
[----:B------:R-:W0:Y:S06]  /*0020*/  LDCU UR4, c[0x0][0x360] ;  /* 0x00006c00ff0477ac */ /* 0x000e2c0008000800 */
[----:B------:R-:W1:Y:S01]  /*0030*/  LDC.64 R2, c[0x0][0x388] ;  /* 0x0000e200ff027b82 */ /* 0x000e620000000a00 */
[----:B------:R-:W-:Y:S01]  /*0040*/  BSSY.RECONVERGENT B0, `(.L_x_124) ;  /* 0x000004d000007945 */ /* 0x000fe20003800200 */
[----:B------:R-:W0:Y:S01]  /*0050*/  S2R R5, SR_TID.X ;  /* 0x0000000000057919 */ /* 0x000e220000002100 */
[----:B------:R-:W2:Y:S01]  /*0060*/  LDCU UR5, c[0x0][0x380] ;  /* 0x00007000ff0577ac */ /* 0x000ea20008000800 */
[----:B------:R-:W3:Y:S01]  /*0070*/  LDCU.64 UR8, c[0x0][0x358] ;  /* 0x00006b00ff0877ac */ /* 0x000ee20008000a00 */
[----:B0-----:R-:W-:-:S04]  /*0080*/  IMAD R0, R0, UR4, R5 ;  /* 0x0000000400007c24 */ /* 0x001fc8000f8e0205 */
[C---:B-1----:R-:W-:Y:S01]  /*0090*/  IMAD.WIDE.U32 R2, R0.reuse, 0x4, R2 ;  /* 0x0000000400027825 */ /* 0x042fe200078e0002 */
[----:B--2---:R-:W-:-:S13]  /*00a0*/  ISETP.GE.U32.AND P0, PT, R0, UR5, PT ;  /* 0x0000000500007c0c */ /* 0x004fda000bf06070 */
[----:B---3--:R-:W-:Y:S05]  /*00b0*/  @P0 BRA `(.L_x_125) ;  /* 0x0000000400140947 */ /* 0x008fea0003800000 */
[----:B------:R-:W2:Y:S04]  /*00c0*/  LDG.E R4, desc[UR8][R2.64] ;  /* 0x0000000802047981 */ /* 0x000ea8000c1e1900 */
[----:B------:R-:W2:Y:S02]  /*00d0*/  LDG.E R5, desc[UR8][R2.64+0x4] ;  /* 0x0000040802057981 */ /* 0x000ea4000c1e1900 */
[----:B--2---:R-:W-:-:S13]  /*00e0*/  ISETP.GE.AND P0, PT, R4, R5, PT ;  /* 0x000000050400720c */ /* 0x004fda0003f06270 */
[----:B------:R-:W-:Y:S05]  /*00f0*/  @P0 BRA `(.L_x_125) ;  /* 0x0000000400040947 */ /* 0x000fea0003800000 */
[----:B------:R-:W-:-:S07]  /*0100*/  IMAD.MOV.U32 R9, RZ, RZ, R5 ;  /* 0x000000ffff097224 */ /* 0x000fce00078e0005 */
.L_x_136:
[----:B01----:R-:W0:Y:S02]  /*0110*/  LDC.64 R6, c[0x0][0x390] ;  /* 0x0000e400ff067b82 */ /* 0x003e240000000a00 */
[----:B0-----:R-:W-:-:S05]  /*0120*/  IMAD.WIDE R6, R4, 0x4, R6 ;  /* 0x0000000404067825 */ /* 0x001fca00078e0206 */
[----:B------:R-:W2:Y:S01]  /*0130*/  LDG.E R5, desc[UR8][R6.64] ;  /* 0x0000000806057981 */ /* 0x000ea2000c1e1900 */
[----:B------:R-:W-:Y:S01]  /*0140*/  BSSY.RECONVERGENT B1, `(.L_x_126) ;  /* 0x0000039000017945 */ /* 0x000fe20003800200 */
[----:B--2---:R-:W-:-:S13]  /*0150*/  ISETP.GE.U32.AND P0, PT, R0, R5, PT ;  /* 0x000000050000720c */ /* 0x004fda0003f06070 */
[----:B------:R-:W-:Y:S05]  /*0160*/  @P0 BRA `(.L_x_127) ;  /* 0x0000000000d80947 */ /* 0x000fea0003800000 */
[----:B------:R-:W0:Y:S02]  /*0170*/  LDC.64 R6, c[0x0][0x388] ;  /* 0x0000e200ff067b82 */ /* 0x000e240000000a00 */
[----:B0-----:R-:W-:-:S05]  /*0180*/  IMAD.WIDE R6, R5, 0x4, R6 ;  /* 0x0000000405067825 */ /* 0x001fca00078e0206 */
[----:B------:R-:W2:Y:S04]  /*0190*/  LDG.E R10, desc[UR8][R6.64] ;  /* 0x00000008060a7981 */ /* 0x000ea8000c1e1900 */
[----:B------:R-:W2:Y:S02]  /*01a0*/  LDG.E R11, desc[UR8][R6.64+0x4] ;  /* 0x00000408060b7981 */ /* 0x000ea4000c1e1900 */
[----:B--2---:R-:W-:-:S13]  /*01b0*/  ISETP.GE.AND P0, PT, R10, R11, PT ;  /* 0x0000000b0a00720c */ /* 0x004fda0003f06270 */
[----:B------:R-:W-:Y:S05]  /*01c0*/  @P0 BRA `(.L_x_127) ;  /* 0x0000000000c00947 */ /* 0x000fea0003800000 */
[----:B------:R-:W-:Y:S01]  /*01d0*/  BSSY.RECONVERGENT B2, `(.L_x_128) ;  /* 0x000002e000027945 */ /* 0x000fe20003800200 */
.L_x_135:
[----:B0-----:R-:W0:Y:S02]  /*01e0*/  LDC.64 R8, c[0x0][0x390] ;  /* 0x0000e400ff087b82 */ /* 0x001e240000000a00 */
[----:B0-----:R-:W-:-:S05]  /*01f0*/  IMAD.WIDE R8, R10, 0x4, R8 ;  /* 0x000000040a087825 */ /* 0x001fca00078e0208 */
[----:B------:R-:W2:Y:S01]  /*0200*/  LDG.E R12, desc[UR8][R8.64] ;  /* 0x00000008080c7981 */ /* 0x000ea2000c1e1900 */
[----:B------:R-:W-:Y:S01]  /*0210*/  BSSY.RECONVERGENT B3, `(.L_x_129) ;  /* 0x0000026000037945 */ /* 0x000fe20003800200 */
[----:B--2---:R-:W-:-:S13]  /*0220*/  ISETP.GE.AND P0, PT, R5, R12, PT ;  /* 0x0000000c0500720c */ /* 0x004fda0003f06270 */
[----:B-1----:R-:W-:Y:S05]  /*0230*/  @P0 BRA `(.L_x_130) ;  /* 0x00000000008c0947 */ /* 0x002fea0003800000 */
[----:B------:R-:W0:Y:S02]  /*0240*/  LDC.64 R8, c[0x0][0x388] ;  /* 0x0000e200ff087b82 */ /* 0x000e240000000a00 */
[----:B0-----:R-:W-:-:S05]  /*0250*/  IMAD.WIDE R8, R12, 0x4, R8 ;  /* 0x000000040c087825 */ /* 0x001fca00078e0208 */
[----:B------:R-:W2:Y:S04]  /*0260*/  LDG.E R14, desc[UR8][R8.64] ;  /* 0x00000008080e7981 */ /* 0x000ea8000c1e1900 */
[----:B------:R-:W2:Y:S02]  /*0270*/  LDG.E R15, desc[UR8][R8.64+0x4] ;  /* 0x00000408080f7981 */ /* 0x000ea4000c1e1900 */
[----:B--2---:R-:W-:-:S13]  /*0280*/  ISETP.GE.AND P0, PT, R14, R15, PT ;  /* 0x0000000f0e00720c */ /* 0x004fda0003f06270 */
[----:B------:R-:W-:Y:S05]  /*0290*/  @P0 BRA `(.L_x_130) ;  /* 0x0000000000740947 */ /* 0x000fea0003800000 */
[----:B------:R-:W0:Y:S01]  /*02a0*/  LDC.64 R12, c[0x0][0x390] ;  /* 0x0000e400ff0c7b82 */ /* 0x000e220000000a00 */
[----:B------:R-:W-:Y:S01]  /*02b0*/  BSSY.RECONVERGENT B4, `(.L_x_131) ;  /* 0x000001a000047945 */ /* 0x000fe20003800200 */
[----:B------:R-:W-:Y:S02]  /*02c0*/  IMAD.MOV.U32 R11, RZ, RZ, R14 ;  /* 0x000000ffff0b7224 */ /* 0x000fe400078e000e */
[----:B------:R-:W-:-:S07]  /*02d0*/  IMAD.MOV.U32 R18, RZ, RZ, R15 ;  /* 0x000000ffff127224 */ /* 0x000fce00078e000f */
.L_x_134:
[----:B0-----:R-:W-:-:S06]  /*02e0*/  IMAD.WIDE R14, R11, 0x4, R12 ;  /* 0x000000040b0e7825 */ /* 0x001fcc00078e020c */
[----:B------:R-:W2:Y:S01]  /*02f0*/  LDG.E R15, desc[UR8][R14.64] ;  /* 0x000000080e0f7981 */ /* 0x000ea2000c1e1900 */
[----:B------:R-:W-:Y:S01]  /*0300*/  BSSY.RECONVERGENT B5, `(.L_x_132) ;  /* 0x0000012000057945 */ /* 0x000fe20003800200 */
[----:B------:R-:W-:Y:S01]  /*0310*/  VIADD R11, R11, 0x1 ;  /* 0x000000010b0b7836 */ /* 0x000fe20000000000 */
[----:B--2---:R-:W-:-:S13]  /*0320*/  ISETP.NE.AND P0, PT, R15, R0, PT ;  /* 0x000000000f00720c */ /* 0x004fda0003f05270 */
        /* <DEDUP_REMOVED lines=9> */
[----:B------:R-:W-:-:S04]  /*03c0*/  IMAD.U32 R17, RZ, RZ, UR7 ;  /* 0x00000007ff117e24 */ /* 0x000fc8000f8e00ff */
[----:B------:R-:W-:Y:S01]  /*03d0*/  IMAD.U32 R17, RZ, RZ, UR4 ;  /* 0x00000004ff117e24 */ /* 0x000fe2000f8e00ff */
[----:B0-----:R-:W-:Y:S02]  /*03e0*/  ISETP.EQ.U32.AND P0, PT, R16, UR5, PT ;  /* 0x0000000510007c0c */ /* 0x001fe4000bf02070 */
[----:B------:R-:W-:-:S11]  /*03f0*/  MOV R16, UR6 ;  /* 0x0000000600107c02 */ /* 0x000fd60008000f00 */
[----:B-1----:R0:W-:Y:S04]  /*0400*/  @P0 REDG.E.ADD.64.STRONG.GPU desc[UR8][R14.64], R16 ;  /* 0x000000100e00098e */ /* 0x0021e8000c12e508 */
[----:B------:R0:W5:Y:S02]  /*0410*/  LDG.E R18, desc[UR8][R8.64+0x4] ;  /* 0x0000040808127981 */ /* 0x000164000c1e1900 */
.L_x_133:
[----:B------:R-:W-:Y:S05]  /*0420*/  BSYNC.RECONVERGENT B5 ;  /* 0x0000000000057941 */ /* 0x000fea0003800200 */
.L_x_132:
[----:B-----5:R-:W-:-:S13]  /*0430*/  ISETP.GE.AND P0, PT, R11, R18, PT ;  /* 0x000000120b00720c */ /* 0x020fda0003f06270 */
[----:B------:R-:W-:Y:S05]  /*0440*/  @!P0 BRA `(.L_x_134) ;  /* 0xfffffffc00a48947 */ /* 0x000fea000383ffff */
[----:B------:R-:W-:Y:S05]  /*0450*/  BSYNC.RECONVERGENT B4 ;  /* 0x0000000000047941 */ /* 0x000fea0003800200 */
.L_x_131:
[----:B------:R1:W5:Y:S02]  /*0460*/  LDG.E R11, desc[UR8][R6.64+0x4] ;  /* 0x00000408060b7981 */ /* 0x000364000c1e1900 */
.L_x_130:
[----:B------:R-:W-:Y:S05]  /*0470*/  BSYNC.RECONVERGENT B3 ;  /* 0x0000000000037941 */ /* 0x000fea0003800200 */
.L_x_129:
[----:B------:R-:W-:-:S05]  /*0480*/  VIADD R10, R10, 0x1 ;  /* 0x000000010a0a7836 */ /* 0x000fca0000000000 */
[----:B-----5:R-:W-:-:S13]  /*0490*/  ISETP.GE.AND P0, PT, R10, R11, PT ;  /* 0x0000000b0a00720c */ /* 0x020fda0003f06270 */
[----:B------:R-:W-:Y:S05]  /*04a0*/  @!P0 BRA `(.L_x_135) ;  /* 0xfffffffc004c8947 */ /* 0x000fea000383ffff */
[----:B------:R-:W-:Y:S05]  /*04b0*/  BSYNC.RECONVERGENT B2 ;  /* 0x0000000000027941 */ /* 0x000fea0003800200 */
.L_x_128:
[----:B0-----:R0:W5:Y:S02]  /*04c0*/  LDG.E R9, desc[UR8][R2.64+0x4] ;  /* 0x0000040802097981 */ /* 0x001164000c1e1900 */
.L_x_127:
[----:B------:R-:W-:Y:S05]  /*04d0*/  BSYNC.RECONVERGENT B1 ;  /* 0x0000000000017941 */ /* 0x000fea0003800200 */
.L_x_126:
[----:B------:R-:W-:-:S04]  /*04e0*/  IADD3 R4, PT, PT, R4, 0x1, RZ ;  /* 0x0000000104047810 */ /* 0x000fc80007ffe0ff */
[----:B-----5:R-:W-:-:S13]  /*04f0*/  ISETP.GE.AND P0, PT, R4, R9, PT ;  /* 0x000000090400720c */ /* 0x020fda0003f06270 */
[----:B------:R-:W-:Y:S05]  /*0500*/  @!P0 BRA `(.L_x_136) ;  /* 0xfffffffc00008947 */ /* 0x000fea000383ffff */
.L_x_125:
[----:B------:R-:W-:Y:S05]  /*0510*/  BSYNC.RECONVERGENT B0 ;  /* 0x0000000000007941 */ /* 0x000fea0003800200 */
.L_x_124:
[----:B------:R-:W2:Y:S01]  /*0520*/  LDCU.U8 UR4, c[0x0][0x3a0] ;  /* 0x00007400ff0477ac */ /* 0x000ea20008000000 */
[----:B------:R-:W3:Y:S01]  /*0530*/  LDCU UR5, c[0x0][0x380] ;  /* 0x00007000ff0577ac */ /* 0x000ee20008000800 */
[----:B--2---:R-:W-:-:S06]  /*0540*/  UPRMT UR4, UR4, 0x8880, URZ ;  /* 0x0000888004047896 */ /* 0x004fcc00080000ff */
[----:B------:R-:W-:-:S04]  /*0550*/  ISETP.NE.AND P0, PT, RZ, UR4, PT ;  /* 0x00000004ff007c0c */ /* 0x000fc8000bf05270 */
[----:B---3--:R-:W-:-:S13]  /*0560*/  ISETP.GE.U32.OR P0, PT, R0, UR5, !P0 ;  /* 0x0000000500007c0c */ /* 0x008fda000c706470 */
[----:B------:R-:W-:Y:S05]  /*0570*/  @P0 EXIT ;  /* 0x000000000000094d */ /* 0x000fea0003800000 */
[----:B------:R-:W2:Y:S04]  /*0580*/  LDG.E R4, desc[UR8][R2.64] ;  /* 0x0000000802047981 */ /* 0x000ea8000c1e1900 */
[----:B------:R-:W2:Y:S02]  /*0590*/  LDG.E R9, desc[UR8][R2.64+0x4] ;  /* 0x0000040802097981 */ /* 0x000ea4000c1e1900 */
[----:B--2---:R-:W-:-:S13]  /*05a0*/  ISETP.GE.AND P0, PT, R4, R9, PT ;  /* 0x000000090400720c */ /* 0x004fda0003f06270 */
[----:B------:R-:W-:Y:S05]  /*05b0*/  @P0 EXIT ;  /* 0x000000000000094d */ /* 0x000fea0003800000 */
.L_x_147:
[----:B-12---:R-:W1:Y:S02]  /*05c0*/  LDC.64 R6, c[0x0][0x390] ;  /* 0x0000e400ff067b82 */ /* 0x006e640000000a00 */
[----:B-1----:R-:W-:-:S05]  /*05d0*/  IMAD.WIDE R6, R4, 0x4, R6 ;  /* 0x0000000404067825 */ /* 0x002fca00078e0206 */
[----:B------:R-:W2:Y:S01]  /*05e0*/  LDG.E R5, desc[UR8][R6.64] ;  /* 0x0000000806057981 */ /* 0x000ea2000c1e1900 */
[----:B------:R-:W-:Y:S01]  /*05f0*/  BSSY.RECONVERGENT B0, `(.L_x_137) ;  /* 0x0000039000007945 */ /* 0x000fe20003800200 */
[----:B--2---:R-:W-:-:S13]  /*0600*/  ISETP.GT.U32.AND P0, PT, R0, R5, PT ;  /* 0x000000050000720c */ /* 0x004fda0003f04070 */
[----:B------:R-:W-:Y:S05]  /*0610*/  @!P0 BRA `(.L_x_138) ;  /* 0x0000000000d88947 */ /* 0x000fea0003800000 */
[----:B------:R-:W1:Y:S02]  /*0620*/  LDC.64 R6, c[0x0][0x388] ;  /* 0x0000e200ff067b82 */ /* 0x000e640000000a00 */
[----:B-1----:R-:W-:-:S05]  /*0630*/  IMAD.WIDE R6, R5, 0x4, R6 ;  /* 0x0000000405067825 */ /* 0x002fca00078e0206 */
[----:B------:R-:W2:Y:S04]  /*0640*/  LDG.E R10, desc[UR8][R6.64] ;  /* 0x00000008060a7981 */ /* 0x000ea8000c1e1900 */
[----:B------:R-:W2:Y:S02]  /*0650*/  LDG.E R11, desc[UR8][R6.64+0x4] ;  /* 0x00000408060b7981 */ /* 0x000ea4000c1e1900 */
[----:B--2---:R-:W-:-:S13]  /*0660*/  ISETP.GE.AND P0, PT, R10, R11, PT ;  /* 0x0000000b0a00720c */ /* 0x004fda0003f06270 */
[----:B------:R-:W-:Y:S05]  /*0670*/  @P0 BRA `(.L_x_138) ;  /* 0x0000000000c00947 */ /* 0x000fea0003800000 */
[----:B------:R-:W-:Y:S01]  /*0680*/  BSSY.RECONVERGENT B1, `(.L_x_139) ;  /* 0x000002e000017945 */ /* 0x000fe20003800200 */
.L_x_146:
[----:B-1----:R-:W1:Y:S02]  /*0690*/  LDC.64 R8, c[0x0][0x390] ;  /* 0x0000e400ff087b82 */ /* 0x002e640000000a00 */
[----:B-1----:R-:W-:-:S05]  /*06a0*/  IMAD.WIDE R8, R10, 0x4, R8 ;  /* 0x000000040a087825 */ /* 0x002fca00078e0208 */
[----:B--2---:R-:W2:Y:S01]  /*06b0*/  LDG.E R12, desc[UR8][R8.64] ;  /* 0x00000008080c7981 */ /* 0x004ea2000c1e1900 */
[----:B------:R-:W-:Y:S01]  /*06c0*/  BSSY.RECONVERGENT B2, `(.L_x_140) ;  /* 0x0000026000027945 */ /* 0x000fe20003800200 */
[----:B--2---:R-:W-:-:S13]  /*06d0*/  ISETP.GT.AND P0, PT, R5, R12, PT ;  /* 0x0000000c0500720c */ /* 0x004fda0003f04270 */
[----:B------:R-:W-:Y:S05]  /*06e0*/  @!P0 BRA `(.L_x_141) ;  /* 0x00000000008c8947 */ /* 0x000fea0003800000 */
[----:B------:R-:W1:Y:S02]  /*06f0*/  LDC.64 R8, c[0x0][0x388] ;  /* 0x0000e200ff087b82 */ /* 0x000e640000000a00 */
[----:B-1----:R-:W-:-:S05]  /*0700*/  IMAD.WIDE R8, R12, 0x4, R8 ;  /* 0x000000040c087825 */ /* 0x002fca00078e0208 */
[----:B------:R-:W2:Y:S04]  /*0710*/  LDG.E R14, desc[UR8][R8.64] ;  /* 0x00000008080e7981 */ /* 0x000ea8000c1e1900 */
[----:B------:R-:W2:Y:S02]  /*0720*/  LDG.E R15, desc[UR8][R8.64+0x4] ;  /* 0x00000408080f7981 */ /* 0x000ea4000c1e1900 */
[----:B--2---:R-:W-:-:S13]  /*0730*/  ISETP.GE.AND P0, PT, R14, R15, PT ;  /* 0x0000000f0e00720c */ /* 0x004fda0003f06270 */
[----:B------:R-:W-:Y:S05]  /*0740*/  @P0 BRA `(.L_x_141) ;  /* 0x0000000000740947 */ /* 0x000fea0003800000 */
[----:B------:R-:W1:Y:S01]  /*0750*/  LDC.64 R12, c[0x0][0x390] ;  /* 0x0000e400ff0c7b82 */ /* 0x000e620000000a00 */
[----:B------:R-:W-:Y:S01]  /*0760*/  BSSY.RECONVERGENT B3, `(.L_x_142) ;  /* 0x000001a000037945 */ /* 0x000fe20003800200 */
[----:B------:R-:W-:Y:S02]  /*0770*/  IMAD.MOV.U32 R11, RZ, RZ, R14 ;  /* 0x000000ffff0b7224 */ /* 0x000fe400078e000e */
[----:B------:R-:W-:-:S07]  /*0780*/  IMAD.MOV.U32 R18, RZ, RZ, R15 ;  /* 0x000000ffff127224 */ /* 0x000fce00078e000f */
.L_x_145:
[----:B-1----:R-:W-:-:S06]  /*0790*/  IMAD.WIDE R14, R11, 0x4, R12 ;  /* 0x000000040b0e7825 */ /* 0x002fcc00078e020c */
[----:B------:R-:W2:Y:S01]  /*07a0*/  LDG.E R15, desc[UR8][R14.64] ;  /* 0x000000080e0f7981 */ /* 0x000ea2000c1e1900 */
[----:B------:R-:W-:Y:S01]  /*07b0*/  BSSY.RECONVERGENT B4, `(.L_x_143) ;  /* 0x0000012000047945 */ /* 0x000fe20003800200 */
[----:B------:R-:W-:Y:S01]  /*07c0*/  VIADD R11, R11, 0x1 ;  /* 0x000000010b0b7836 */ /* 0x000fe20000000000 */
[----:B--2---:R-:W-:-:S13]  /*07d0*/  ISETP.NE.AND P0, PT, R15, R0, PT ;  /* 0x000000000f00720c */ /* 0x004fda0003f05270 */
[----:B------:R-:W-:Y:S05]  /*07e0*/  @P0 BRA `(.L_x_144) ;  /* 0x0000000000380947 */ /* 0x000fea0003800000 */
[----:B------:R-:W1:Y:S01]  /*07f0*/  S2R R14, SR_LANEID ;  /* 0x00000000000e7919 */ /* 0x000e620000000000 */
[----:B------:R-:W2:Y:S01]  /*0800*/  LDC.64 R16, c[0x0][0x398] ;  /* 0x0000e600ff107b82 */ /* 0x000ea20000000a00 */
        /* <DEDUP_REMOVED lines=8> */
[----:B-1----:R-:W-:Y:S02]  /*0890*/  ISETP.EQ.U32.AND P0, PT, R14, UR5, PT ;  /* 0x000000050e007c0c */ /* 0x002fe4000bf02070 */
[----:B------:R-:W-:-:S11]  /*08a0*/  MOV R14, UR6 ;  /* 0x00000006000e7c02 */ /* 0x000fd60008000f00 */
[----:B--2---:R1:W-:Y:S04]  /*08b0*/  @P0 REDG.E.ADD.64.STRONG.GPU desc[UR8][R16.64], R14 ;  /* 0x0000000e1000098e */ /* 0x0043e8000c12e508 */
[----:B------:R1:W5:Y:S02]  /*08c0*/  LDG.E R18, desc[UR8][R8.64+0x4] ;  /* 0x0000040808127981 */ /* 0x000364000c1e1900 */
.L_x_144:
[----:B------:R-:W-:Y:S05]  /*08d0*/  BSYNC.RECONVERGENT B4 ;  /* 0x0000000000047941 */ /* 0x000fea0003800200 */
.L_x_143:
[----:B-----5:R-:W-:-:S13]  /*08e0*/  ISETP.GE.AND P0, PT, R11, R18, PT ;  /* 0x000000120b00720c */ /* 0x020fda0003f06270 */
[----:B------:R-:W-:Y:S05]  /*08f0*/  @!P0 BRA `(.L_x_145) ;  /* 0xfffffffc00a48947 */ /* 0x000fea000383ffff */
[----:B------:R-:W-:Y:S05]  /*0900*/  BSYNC.RECONVERGENT B3 ;  /* 0x0000000000037941 */ /* 0x000fea0003800200 */
.L_x_142:
[----:B------:R2:W5:Y:S02]  /*0910*/  LDG.E R11, desc[UR8][R6.64+0x4] ;  /* 0x00000408060b7981 */ /* 0x000564000c1e1900 */
.L_x_141:
[----:B------:R-:W-:Y:S05]  /*0920*/  BSYNC.RECONVERGENT B2 ;  /* 0x0000000000027941 */ /* 0x000fea0003800200 */
.L_x_140:
[----:B------:R-:W-:-:S04]  /*0930*/  IADD3 R10, PT, PT, R10, 0x1, RZ ;  /* 0x000000010a0a7810 */ /* 0x000fc80007ffe0ff */
[----:B-----5:R-:W-:-:S13]  /*0940*/  ISETP.GE.AND P0, PT, R10, R11, PT ;  /* 0x0000000b0a00720c */ /* 0x020fda0003f06270 */
[----:B------:R-:W-:Y:S05]  /*0950*/  @!P0 BRA `(.L_x_146) ;  /* 0xfffffffc004c8947 */ /* 0x000fea000383ffff */
[----:B------:R-:W-:Y:S05]  /*0960*/  BSYNC.RECONVERGENT B1 ;  /* 0x0000000000017941 */ /* 0x000fea0003800200 */
.L_x_139:
[----:B-1----:R1:W5:Y:S02]  /*0970*/  LDG.E R9, desc[UR8][R2.64+0x4] ;  /* 0x0000040802097981 */ /* 0x002364000c1e1900 */
.L_x_138:
[----:B------:R-:W-:Y:S05]  /*0980*/  BSYNC.RECONVERGENT B0 ;  /* 0x0000000000007941 */ /* 0x000fea0003800200 */
.L_x_137:
[----:B------:R-:W-:-:S05]  /*0990*/  VIADD R4, R4, 0x1 ;  /* 0x0000000104047836 */ /* 0x000fca0000000000 */
[----:B-----5:R-:W-:-:S13]  /*09a0*/  ISETP.GE.AND P0, PT, R4, R9, PT ;  /* 0x000000090400720c */ /* 0x020fda0003f06270 */
[----:B------:R-:W-:Y:S05]  /*09b0*/  @!P0 BRA `(.L_x_147) ;  /* 0xfffffffc00008947 */ /* 0x000fea000383ffff */
[----:B------:R-:W-:Y:S05]  /*09c0*/  EXIT ;  /* 0x000000000000794d */ /* 0x000fea0003800000 */
.L_x_148:
        /* <DEDUP_REMOVED lines=11> */
.L_x_163:


//--------------------- .text._Z4copyIiEvPT_S1_i  --------------------------
	.section	.text._Z4copyIiEvPT_S1_i,"ax",@progbits
	.align	128
        .global         _Z4copyIiEvPT_S1_i
        .type           _Z4copyIiEvPT_S1_i,@function
        .size           _Z4copyIiEvPT_S1_i,(.L_x_164 - _Z4copyIiEvPT_S1_i)
        .other          _Z4copyIiEvPT_S1_i,@"STO_CUDA_ENTRY STV_DEFAULT"
_Z4copyIiEvPT_S1_i:
.text._Z4copyIiEvPT_S1_i:
        /* <DEDUP_REMOVED lines=11> */
[----:B0-----:R-:W-:-:S06]  /*00b0*/  IMAD.WIDE.U32 R2, R7, 0x4, R2 ;  /* 0x0000000407027825 */ /* 0x001fcc00078e0002 */
[----:B-1----:R-:W3:Y:S01]  /*00c0*/  LDG.E R3, desc[UR4][R2.64] ;  /* 0x0000000402037981 */ /* 0x002ee2000c1e1900 */
[----:B--2---:R-:W-:-:S05]  /*00d0*/  IMAD.WIDE.U32 R4, R7, 0x4, R4 ;  /* 0x0000000407047825 */ /* 0x004fca00078e0004 */
[----:B---3--:R-:W-:Y:S01]  /*00e0*/  STG.E desc[UR4][R4.64], R3 ;  /* 0x0000000304007986 */ /* 0x008fe2000c101904 */
[----:B------:R-:W-:Y:S05]  /*00f0*/  EXIT ;  /* 0x000000000000794d */ /* 0x000fea0003800000 */
.L_x_149:
        /* <DEDUP_REMOVED lines=16> */
.L_x_164:


//--------------------- .text._Z11init_kernelIiEvPT_S0_i --------------------------
	.section	.text._Z11init_kernelIiEvPT_S0_i,"ax",@progbits
	.align	128
        .global         _Z11init_kernelIiEvPT_S0_i
        .type           _Z11init_kernelIiEvPT_S0_i,@function
        .size           _Z11init_kernelIiEvPT_S0_i,(.L_x_165 - _Z11init_kernelIiEvPT_S0_i)
        .other          _Z11init_kernelIiEvPT_S0_i,@"STO_CUDA_ENTRY STV_DEFAULT"
_Z11init_kernelIiEvPT_S0_i:
.text._Z11init_kernelIiEvPT_S0_i:
        /* <DEDUP_REMOVED lines=8> */
[----:B------:R-:W0:Y:S01]  /*0080*/  LDC R7, c[0x0][0x388] ;  /* 0x0000e200ff077b82 */ /* 0x000e220000000800 */
[----:B------:R-:W1:Y:S01]  /*0090*/  LDCU UR5, c[0x0][0x370] ;  /* 0x00006e00ff0577ac */ /* 0x000e620008000800 */
[----:B------:R-:W2:Y:S06]  /*00a0*/  LDCU.64 UR6, c[0x0][0x358] ;  /* 0x00006b00ff0677ac */ /* 0x000eac0008000a00 */
[----:B------:R-:W3:Y:S01]  /*00b0*/  LDC.64 R4, c[0x0][0x380] ;  /* 0x0000e000ff047b82 */ /* 0x000ee20000000a00 */
[----:B-1----:R-:W-:-:S12]  /*00c0*/  UIMAD UR4, UR4, UR5, URZ ;  /* 0x00000005040472a4 */ /* 0x002fd8000f8e02ff */
.L_x_150:
[C---:B---3--:R-:W-:Y:S01]  /*00d0*/  IMAD.WIDE.U32 R2, R0.reuse, 0x4, R4 ;  /* 0x0000000400027825 */ /* 0x048fe200078e0004 */
[----:B------:R-:W-:-:S04]  /*00e0*/  IADD3 R0, PT, PT, R0, UR4, RZ ;  /* 0x0000000400007c10 */ /* 0x000fc8000fffe0ff */
[----:B0-2---:R1:W-:Y:S01]  /*00f0*/  STG.E desc[UR6][R2.64], R7 ;  /* 0x0000000702007986 */ /* 0x0053e2000c101906 */
[----:B------:R-:W-:-:S13]  /*0100*/  ISETP.GE.U32.AND P0, PT, R0, UR8, PT ;  /* 0x0000000800007c0c */ /* 0x000fda000bf06070 */
[----:B-1----:R-:W-:Y:S05]  /*0110*/  @!P0 BRA `(.L_x_150) ;  /* 0xfffffffc00ec8947 */ /* 0x002fea000383ffff */
[----:B------:R-:W-:Y:S05]  /*0120*/  EXIT ;  /* 0x000000000000794d */ /* 0x000fea0003800000 */
.L_x_151:
        /* <DEDUP_REMOVED lines=13> */
.L_x_165:


//--------------------- .text._Z11init_kernelIbEvPT_S0_i --------------------------
	.section	.text._Z11init_kernelIbEvPT_S0_i,"ax",@progbits
	.align	128
        .global         _Z11init_kernelIbEvPT_S0_i
        .type           _Z11init_kernelIbEvPT_S0_i,@function
        .size           _Z11init_kernelIbEvPT_S0_i,(.L_x_166 - _Z11init_kernelIbEvPT_S0_i)
        .other          _Z11init_kernelIbEvPT_S0_i,@"STO_CUDA_ENTRY STV_DEFAULT"
_Z11init_kernelIbEvPT_S0_i:
.text._Z11init_kernelIbEvPT_S0_i:
        /* <DEDUP_REMOVED lines=8> */
[----:B------:R-:W0:Y:S01]  /*0080*/  LDC.U8 R2, c[0x0][0x388] ;  /* 0x0000e200ff027b82 */ /* 0x000e220000000000 */
[----:B------:R-:W1:Y:S01]  /*0090*/  LDCU UR5, c[0x0][0x370] ;  /* 0x00006e00ff0577ac */ /* 0x000e620008000800 */
[----:B------:R-:W2:Y:S01]  /*00a0*/  LDCU.64 UR6, c[0x0][0x358] ;  /* 0x00006b00ff0677ac */ /* 0x000ea20008000a00 */
[----:B------:R-:W3:Y:S01]  /*00b0*/  LDCU.64 UR10, c[0x0][0x380] ;  /* 0x00007000ff0a77ac */ /* 0x000ee20008000a00 */
[----:B-1----:R-:W-:Y:S01]  /*00c0*/  UIMAD UR4, UR4, UR5, URZ ;  /* 0x00000005040472a4 */ /* 0x002fe2000f8e02ff */
[----:B0-----:R-:W-:-:S04]  /*00d0*/  PRMT R2, R2, 0x8880, RZ ;  /* 0x0000888002027816 */ /* 0x001fc800000000ff */
[----:B--23--:R-:W-:-:S07]  /*00e0*/  PRMT R5, R2, 0x7710, RZ ;  /* 0x0000771002057816 */ /* 0x00cfce00000000ff */
.L_x_152:
[C---:B0-----:R-:W-:Y:S01]  /*00f0*/  IADD3 R2, P0, PT, R0.reuse, UR10, RZ ;  /* 0x0000000a00027c10 */ /* 0x041fe2000ff1e0ff */
[----:B------:R-:W-:-:S04]  /*0100*/  VIADD R0, R0, UR4 ;  /* 0x0000000400007c36 */ /* 0x000fc80008000000 */
[----:B------:R-:W-:Y:S01]  /*0110*/  IMAD.X R3, RZ, RZ, UR11, P0 ;  /* 0x0000000bff037e24 */ /* 0x000fe200080e06ff */
[----:B------:R-:W-:-:S04]  /*0120*/  ISETP.GE.U32.AND P0, PT, R0, UR8, PT ;  /* 0x0000000800007c0c */ /* 0x000fc8000bf06070 */
[----:B------:R0:W-:Y:S09]  /*0130*/  STG.E.U8 desc[UR6][R2.64], R5 ;  /* 0x0000000502007986 */ /* 0x0001f2000c101106 */
[----:B------:R-:W-:Y:S05]  /*0140*/  @!P0 BRA `(.L_x_152) ;  /* 0xfffffffc00e88947 */ /* 0x000fea000383ffff */
[----:B------:R-:W-:Y:S05]  /*0150*/  EXIT ;  /* 0x000000000000794d */ /* 0x000fea0003800000 */
.L_x_153:
        /* <DEDUP_REMOVED lines=10> */
.L_x_166:


//--------------------- .nv.shared.reserved.0     --------------------------
	.section	.nv.shared.reserved.0,"aw",@nobits
	.weak		__nv_reservedSMEM_offset_0_alias
	.size		__nv_reservedSMEM_offset_0_alias, 0, 64
	.other		__nv_reservedSMEM_offset_0_alias,@"STO_CUDA_RESERVED_SHARED STV_DEFAULT"
__nv_reservedSMEM_offset_0_alias:
	.zero		0
	.zero		64


//--------------------- .nv.constant0._Z21count_added_trianglesP10updateInfoiPyS1_S1_PiS2_PbS2_S2_S3_ --------------------------
	.section	.nv.constant0._Z21count_added_trianglesP10updateInfoiPyS1_S1_PiS2_PbS2_S2_S3_,"a",@progbits
	.sectionflags	@""
	.align	4
.nv.constant0._Z21count_added_trianglesP10updateInfoiPyS1_S1_PiS2_PbS2_S2_S3_:
	.zero		984


//--------------------- .nv.constant0._Z17add_edges_diffcsrP10updateInfoiPiS1_Pb --------------------------
	.section	.nv.constant0._Z17add_edges_diffcsrP10updateInfoiPiS1_Pb,"a",@progbits
	.sectionflags	@""
	.align	4
.nv.constant0._Z17add_edges_diffcsrP10updateInfoiPiS1_Pb:
	.zero		936


//--------------------- .nv.constant0._Z18copy_edges_diffcsriPiS_S_S_ --------------------------
	.section	.nv.constant0._Z18copy_edges_diffcsriPiS_S_S_,"a",@progbits
	.sectionflags	@""
	.align	4
.nv.constant0._Z18copy_edges_diffcsriPiS_S_S_:
	.zero		936


//--------------------- .nv.constant0._Z10prefix_sumiiPiS_ --------------------------
	.section	.nv.constant0._Z10prefix_sumiiPiS_,"a",@progbits
	.sectionflags	@""
	.align	4
.nv.constant0._Z10prefix_sumiiPiS_:
	.zero		920


//--------------------- .nv.constant0._Z20add_diff_edge_countsiPiS_S_ --------------------------
	.section	.nv.constant0._Z20add_diff_edge_countsiPiS_S_,"a",@progbits
	.sectionflags	@""
	.align	4
.nv.constant0._Z20add_diff_edge_countsiPiS_S_:
	.zero		928


//--------------------- .nv.constant0._Z13add_edges_csrP10updateInfoiPiS1_PbS1_ --------------------------
	.section	.nv.constant0._Z13add_edges_csrP10updateInfoiPiS1_PbS1_,"a",@progbits
	.sectionflags	@""
	.align	4
.nv.constant0._Z13add_edges_csrP10updateInfoiPiS1_PbS1_:
	.zero		944


//--------------------- .nv.constant0._Z9del_edgesPiPbiS_S0_i --------------------------
	.section	.nv.constant0._Z9del_edgesPiPbiS_S0_i,"a",@progbits
	.sectionflags	@""
	.align	4
.nv.constant0._Z9del_edgesPiPbiS_S0_i:
	.zero		940


//--------------------- .nv.constant0._Z23count_deleted_trianglesP10updateInfoiPyS1_S1_PiS2_PbS2_S2_S3_ --------------------------
	.section	.nv.constant0._Z23count_deleted_trianglesP10updateInfoiPyS1_S1_PiS2_PbS2_S2_S3_,"a",@progbits
	.sectionflags	@""
	.align	4
.nv.constant0._Z23count_deleted_trianglesP10updateInfoiPyS1_S1_PiS2_PbS2_S2_S3_:
	.zero		984


//--------------------- .nv.constant0._Z17mark_del_modifiedP10updateInfoiPiS1_PbS1_S1_S2_ --------------------------
	.section	.nv.constant0._Z17mark_del_modifiedP10updateInfoiPiS1_PbS1_S1_S2_,"a",@progbits
	.sectionflags	@""
	.align	4
.nv.constant0._Z17mark_del_modifiedP10updateInfoiPiS1_PbS1_S1_S2_:
	.zero		960


//--------------------- .nv.constant0._Z9tc_kerneliPiS_Pyb --------------------------
	.section	.nv.constant0._Z9tc_kerneliPiS_Pyb,"a",@progbits
	.sectionflags	@""
	.align	4
.nv.constant0._Z9tc_kerneliPiS_Pyb:
	.zero		929


//--------------------- .nv.constant0._Z4copyIiEvPT_S1_i --------------------------
	.section	.nv.constant0._Z4copyIiEvPT_S1_i,"a",@progbits
	.sectionflags	@""
	.align	4
.nv.constant0._Z4copyIiEvPT_S1_i:
	.zero		916


//--------------------- .nv.constant0._Z11init_kernelIiEvPT_S0_i --------------------------
	.section	.nv.constant0._Z11init_kernelIiEvPT_S0_i,"a",@progbits
	.sectionflags	@""
	.align	4
.nv.constant0._Z11init_kernelIiEvPT_S0_i:
	.zero		912


//--------------------- .nv.constant0._Z11init_kernelIbEvPT_S0_i --------------------------
	.section	.nv.constant0._Z11init_kernelIbEvPT_S0_i,"a",@progbits
	.sectionflags	@""
	.align	4
.nv.constant0._Z11init_kernelIbEvPT_S0_i:
	.zero		912


//--------------------- SYMBOLS --------------------------

	.type		.nv.reservedSmem.offset0,@object
	.size		.nv.reservedSmem.offset0,0x4
